	.target	sm_100a

	.elftype	@"ET_EXEC"


//--------------------- .note.nv.tkinfo           --------------------------
	.section	.note.nv.tkinfo,"",@"SHT_NOTE"
	.sectionflags	@"SHF_NOTE_NV_TKINFO"
	.tkinfo
        /*0018*/ 	.word	0x00000002
        /*0030*/ 	.string	""
        /*0030*/ 	.string	"ptxas"
        /*0030*/ 	.string	"Cuda compilation tools, release 13.0, V13.0.88"
        /*0030*/ 	.string	"Build cuda_13.0.r13.0/compiler.36424714_0"
        /*0030*/ 	.string	"-arch sm_100a -m 64 "



//--------------------- .note.nv.cuinfo           --------------------------
	.section	.note.nv.cuinfo,"",@"SHT_NOTE"
	.sectionflags	@"SHF_NOTE_NV_CUINFO"
        /*0018*/ 	.short	0x0002
        /*001a*/ 	.short	0x0064
        /*001c*/ 	.short	0x0082
	.zero		2


//--------------------- .nv.info                  --------------------------
	.section	.nv.info,"",@"SHT_CUDA_INFO"
	.align	4


	//----- nvinfo : EIATTR_REGCOUNT
	.align		4
        /*0000*/ 	.byte	0x04, 0x2f
        /*0002*/ 	.short	(.L_19 - .L_18)
	.align		4
.L_18:
        /*0004*/ 	.word	index@(_ZN7cutlass13device_kernelINS_4conv6kernel13ConvUniversalINS1_16ConvProblemShapeILNS1_8OperatorE2ELi2EEENS1_10collective14CollectiveConvINS1_47MainloopSm100TmaUmmaWarpSpecializedImplicitGemmILS5_2ELi8ELi2ELi1ELi2EN4cute5tupleIJNSA_1CILi2EEENSC_ILi1EEESE_EEEEENSB_IJNSC_ILi64EEENSB_IJNSC_ILi128EEEEEENSB_IJNSC_ILi32EEEEEEEEENS_10tfloat32_tESN_NSA_8TiledMMAINSA_8MMA_AtomIJNSA_17SM100_MMA_TF32_SSISN_SN_fLi64ELi128ELNSA_4UMMA5MajorE1ELSS_1ELNSR_7ScaleInE0ELST_0EEEEEENSA_6LayoutINSB_IJSE_SE_SE_EEENSB_IJNSC_ILi0EEESY_SY_EEEEENSB_IJNSA_10UnderscoreES11_S11_EEEEENS7_6detail27Sm100ImplicitGemmTileTraitsINSA_13SM90_TMA_LOADENSA_14ComposedLayoutINSA_7SwizzleILi2ELi5ELi2EEENSA_18smem_ptr_flag_bitsILi32EEENSW_INSB_IJSK_NSC_ILi4EEEEEENSB_IJSE_SK_EEEEEEEvEENS15_INSA_30SM90_TMA_LOAD_IM2COL_MULTICASTES1G_vEEEENS_8epilogue10collective18CollectiveEpilogueINS1L_23Sm100TmaWarpSpecializedILi4ELi2ELi16ELb1ELb0EEEJSM_NSB_IJNSW_ISH_SE_EENSW_ISK_SE_EEEEESN_NSB_IJlNSB_IJSE_llEEESY_EEESN_S1U_NS1L_6fusion15FusionCallbacksIS1P_NS1V_17LinearCombinationISN_fSN_fLNS_15FloatRoundStyleE2EEESM_S1S_JEEENSA_5SM1004TMEM4LOAD26SM100_TMEM_LOAD_16dp128b8xES16_NS17_INS18_ILi3ELi4ELi3EEES1B_NSW_INSB_IJNSC_ILi8EEESK_EEENSB_IJSK_SE_EEEEEEENSA_17SM75_U32x4_LDSM_NENSA_14SM90_TMA_STOREES2A_NSA_17SM90_U32x4_STSM_NENSA_39AutoVectorizingCopyWithAssumedAlignmentILi128EEEEEEvvEEEEvNT_6ParamsE)
        /*0008*/ 	.word	0x00000060


	//----- nvinfo : EIATTR_FRAME_SIZE
	.align		4
.L_19:
        /*000c*/ 	.byte	0x04, 0x11
        /*000e*/ 	.short	(.L_21 - .L_20)
	.align		4
.L_20:
        /*0010*/ 	.word	index@($__internal_2_$__cuda_sm10x_tcgen05_guardrail_trap_unallocated_columns_being_dealloced)
        /*0014*/ 	.word	0x00000008


	//----- nvinfo : EIATTR_FRAME_SIZE
	.align		4
.L_21:
        /*0018*/ 	.byte	0x04, 0x11
        /*001a*/ 	.short	(.L_23 - .L_22)
	.align		4
.L_22:
        /*001c*/ 	.word	index@($__internal_1_$__cuda_sm10x_tcgen05_guardrail_trap_phase_invalid_during_alloc)
        /*0020*/ 	.word	0x00000008


	//----- nvinfo : EIATTR_FRAME_SIZE
	.align		4
.L_23:
        /*0024*/ 	.byte	0x04, 0x11
        /*0026*/ 	.short	(.L_25 - .L_24)
	.align		4
.L_24:
        /*0028*/ 	.word	index@($__internal_0_$__cuda_sm10x_tcgen05_guardrail_trap_col_being_dealloced_not_returned_by_alloc)
        /*002c*/ 	.word	0x00000008


	//----- nvinfo : EIATTR_FRAME_SIZE
	.align		4
.L_25:
        /*0030*/ 	.byte	0x04, 0x11
        /*0032*/ 	.short	(.L_27 - .L_26)
	.align		4
.L_26:
        /*0034*/ 	.word	index@(_ZN7cutlass13device_kernelINS_4conv6kernel13ConvUniversalINS1_16ConvProblemShapeILNS1_8OperatorE2ELi2EEENS1_10collective14CollectiveConvINS1_47MainloopSm100TmaUmmaWarpSpecializedImplicitGemmILS5_2ELi8ELi2ELi1ELi2EN4cute5tupleIJNSA_1CILi2EEENSC_ILi1EEESE_EEEEENSB_IJNSC_ILi64EEENSB_IJNSC_ILi128EEEEEENSB_IJNSC_ILi32EEEEEEEEENS_10tfloat32_tESN_NSA_8TiledMMAINSA_8MMA_AtomIJNSA_17SM100_MMA_TF32_SSISN_SN_fLi64ELi128ELNSA_4UMMA5MajorE1ELSS_1ELNSR_7ScaleInE0ELST_0EEEEEENSA_6LayoutINSB_IJSE_SE_SE_EEENSB_IJNSC_ILi0EEESY_SY_EEEEENSB_IJNSA_10UnderscoreES11_S11_EEEEENS7_6detail27Sm100ImplicitGemmTileTraitsINSA_13SM90_TMA_LOADENSA_14ComposedLayoutINSA_7SwizzleILi2ELi5ELi2EEENSA_18smem_ptr_flag_bitsILi32EEENSW_INSB_IJSK_NSC_ILi4EEEEEENSB_IJSE_SK_EEEEEEEvEENS15_INSA_30SM90_TMA_LOAD_IM2COL_MULTICASTES1G_vEEEENS_8epilogue10collective18CollectiveEpilogueINS1L_23Sm100TmaWarpSpecializedILi4ELi2ELi16ELb1ELb0EEEJSM_NSB_IJNSW_ISH_SE_EENSW_ISK_SE_EEEEESN_NSB_IJlNSB_IJSE_llEEESY_EEESN_S1U_NS1L_6fusion15FusionCallbacksIS1P_NS1V_17LinearCombinationISN_fSN_fLNS_15FloatRoundStyleE2EEESM_S1S_JEEENSA_5SM1004TMEM4LOAD26SM100_TMEM_LOAD_16dp128b8xES16_NS17_INS18_ILi3ELi4ELi3EEES1B_NSW_INSB_IJNSC_ILi8EEESK_EEENSB_IJSK_SE_EEEEEEENSA_17SM75_U32x4_LDSM_NENSA_14SM90_TMA_STOREES2A_NSA_17SM90_U32x4_STSM_NENSA_39AutoVectorizingCopyWithAssumedAlignmentILi128EEEEEEvvEEEEvNT_6ParamsE)
        /*0038*/ 	.word	0x00000008


	//----- nvinfo : EIATTR_MIN_STACK_SIZE
	.align		4
.L_27:
        /*003c*/ 	.byte	0x04, 0x12
        /*003e*/ 	.short	(.L_29 - .L_28)
	.align		4
.L_28:
        /*0040*/ 	.word	index@(_ZN7cutlass13device_kernelINS_4conv6kernel13ConvUniversalINS1_16ConvProblemShapeILNS1_8OperatorE2ELi2EEENS1_10collective14CollectiveConvINS1_47MainloopSm100TmaUmmaWarpSpecializedImplicitGemmILS5_2ELi8ELi2ELi1ELi2EN4cute5tupleIJNSA_1CILi2EEENSC_ILi1EEESE_EEEEENSB_IJNSC_ILi64EEENSB_IJNSC_ILi128EEEEEENSB_IJNSC_ILi32EEEEEEEEENS_10tfloat32_tESN_NSA_8TiledMMAINSA_8MMA_AtomIJNSA_17SM100_MMA_TF32_SSISN_SN_fLi64ELi128ELNSA_4UMMA5MajorE1ELSS_1ELNSR_7ScaleInE0ELST_0EEEEEENSA_6LayoutINSB_IJSE_SE_SE_EEENSB_IJNSC_ILi0EEESY_SY_EEEEENSB_IJNSA_10UnderscoreES11_S11_EEEEENS7_6detail27Sm100ImplicitGemmTileTraitsINSA_13SM90_TMA_LOADENSA_14ComposedLayoutINSA_7SwizzleILi2ELi5ELi2EEENSA_18smem_ptr_flag_bitsILi32EEENSW_INSB_IJSK_NSC_ILi4EEEEEENSB_IJSE_SK_EEEEEEEvEENS15_INSA_30SM90_TMA_LOAD_IM2COL_MULTICASTES1G_vEEEENS_8epilogue10collective18CollectiveEpilogueINS1L_23Sm100TmaWarpSpecializedILi4ELi2ELi16ELb1ELb0EEEJSM_NSB_IJNSW_ISH_SE_EENSW_ISK_SE_EEEEESN_NSB_IJlNSB_IJSE_llEEESY_EEESN_S1U_NS1L_6fusion15FusionCallbacksIS1P_NS1V_17LinearCombinationISN_fSN_fLNS_15FloatRoundStyleE2EEESM_S1S_JEEENSA_5SM1004TMEM4LOAD26SM100_TMEM_LOAD_16dp128b8xES16_NS17_INS18_ILi3ELi4ELi3EEES1B_NSW_INSB_IJNSC_ILi8EEESK_EEENSB_IJSK_SE_EEEEEEENSA_17SM75_U32x4_LDSM_NENSA_14SM90_TMA_STOREES2A_NSA_17SM90_U32x4_STSM_NENSA_39AutoVectorizingCopyWithAssumedAlignmentILi128EEEEEEvvEEEEvNT_6ParamsE)
        /*0044*/ 	.word	0x00000008
.L_29:


//--------------------- .nv.compat                --------------------------
	.section	.nv.compat,"",@"SHT_CUDA_COMPAT_INFO"
	.align	4
        /*0000*/ 	.byte	0x02, 0x09, 0x01, 0x00, 0x02, 0x02, 0x02, 0x00, 0x02, 0x05, 0x05, 0x00, 0x03, 0x07, 0x01, 0x01
        /*0010*/ 	.byte	0x02, 0x03, 0x01, 0x00, 0x02, 0x06, 0x01, 0x00, 0x04, 0x0b, 0x08, 0x00, 0x09, 0x00, 0x00, 0x00
        /*0020*/ 	.byte	0x00, 0x00, 0x00, 0x00


//--------------------- .nv.info._ZN7cutlass13device_kernelINS_4conv6kernel13ConvUniversalINS1_16ConvProblemShapeILNS1_8OperatorE2ELi2EEENS1_10collective14CollectiveConvINS1_47MainloopSm100TmaUmmaWarpSpecializedImplicitGemmILS5_2ELi8ELi2ELi1ELi2EN4cute5tupleIJNSA_1CILi2EEENSC_ILi1EEESE_EEEEENSB_IJNSC_ILi64EEENSB_IJNSC_ILi128EEEEEENSB_IJNSC_ILi32EEEEEEEEENS_10tfloat32_tESN_NSA_8TiledMMAINSA_8MMA_AtomIJNSA_17SM100_MMA_TF32_SSISN_SN_fLi64ELi128ELNSA_4UMMA5MajorE1ELSS_1ELNSR_7ScaleInE0ELST_0EEEEEENSA_6LayoutINSB_IJSE_SE_SE_EEENSB_IJNSC_ILi0EEESY_SY_EEEEENSB_IJNSA_10UnderscoreES11_S11_EEEEENS7_6detail27Sm100ImplicitGemmTileTraitsINSA_13SM90_TMA_LOADENSA_14ComposedLayoutINSA_7SwizzleILi2ELi5ELi2EEENSA_18smem_ptr_flag_bitsILi32EEENSW_INSB_IJSK_NSC_ILi4EEEEEENSB_IJSE_SK_EEEEEEEvEENS15_INSA_30SM90_TMA_LOAD_IM2COL_MULTICASTES1G_vEEEENS_8epilogue10collective18CollectiveEpilogueINS1L_23Sm100TmaWarpSpecializedILi4ELi2ELi16ELb1ELb0EEEJSM_NSB_IJNSW_ISH_SE_EENSW_ISK_SE_EEEEESN_NSB_IJlNSB_IJSE_llEEESY_EEESN_S1U_NS1L_6fusion15FusionCallbacksIS1P_NS1V_17LinearCombinationISN_fSN_fLNS_15FloatRoundStyleE2EEESM_S1S_JEEENSA_5SM1004TMEM4LOAD26SM100_TMEM_LOAD_16dp128b8xES16_NS17_INS18_ILi3ELi4ELi3EEES1B_NSW_INSB_IJNSC_ILi8EEESK_EEENSB_IJSK_SE_EEEEEEENSA_17SM75_U32x4_LDSM_NENSA_14SM90_TMA_STOREES2A_NSA_17SM90_U32x4_STSM_NENSA_39AutoVectorizingCopyWithAssumedAlignmentILi128EEEEEEvvEEEEvNT_6ParamsE --------------------------
	.section	.nv.info._ZN7cutlass13device_kernelINS_4conv6kernel13ConvUniversalINS1_16ConvProblemShapeILNS1_8OperatorE2ELi2EEENS1_10collective14CollectiveConvINS1_47MainloopSm100TmaUmmaWarpSpecializedImplicitGemmILS5_2ELi8ELi2ELi1ELi2EN4cute5tupleIJNSA_1CILi2EEENSC_ILi1EEESE_EEEEENSB_IJNSC_ILi64EEENSB_IJNSC_ILi128EEEEEENSB_IJNSC_ILi32EEEEEEEEENS_10tfloat32_tESN_NSA_8TiledMMAINSA_8MMA_AtomIJNSA_17SM100_MMA_TF32_SSISN_SN_fLi64ELi128ELNSA_4UMMA5MajorE1ELSS_1ELNSR_7ScaleInE0ELST_0EEEEEENSA_6LayoutINSB_IJSE_SE_SE_EEENSB_IJNSC_ILi0EEESY_SY_EEEEENSB_IJNSA_10UnderscoreES11_S11_EEEEENS7_6detail27Sm100ImplicitGemmTileTraitsINSA_13SM90_TMA_LOADENSA_14ComposedLayoutINSA_7SwizzleILi2ELi5ELi2EEENSA_18smem_ptr_flag_bitsILi32EEENSW_INSB_IJSK_NSC_ILi4EEEEEENSB_IJSE_SK_EEEEEEEvEENS15_INSA_30SM90_TMA_LOAD_IM2COL_MULTICASTES1G_vEEEENS_8epilogue10collective18CollectiveEpilogueINS1L_23Sm100TmaWarpSpecializedILi4ELi2ELi16ELb1ELb0EEEJSM_NSB_IJNSW_ISH_SE_EENSW_ISK_SE_EEEEESN_NSB_IJlNSB_IJSE_llEEESY_EEESN_S1U_NS1L_6fusion15FusionCallbacksIS1P_NS1V_17LinearCombinationISN_fSN_fLNS_15FloatRoundStyleE2EEESM_S1S_JEEENSA_5SM1004TMEM4LOAD26SM100_TMEM_LOAD_16dp128b8xES16_NS17_INS18_ILi3ELi4ELi3EEES1B_NSW_INSB_IJNSC_ILi8EEESK_EEENSB_IJSK_SE_EEEEEEENSA_17SM75_U32x4_LDSM_NENSA_14SM90_TMA_STOREES2A_NSA_17SM90_U32x4_STSM_NENSA_39AutoVectorizingCopyWithAssumedAlignmentILi128EEEEEEvvEEEEvNT_6ParamsE,"",@"SHT_CUDA_INFO"
	.sectionflags	@""
	.align	4


	//----- nvinfo : EIATTR_CUDA_API_VERSION
	.align		4
        /*0000*/ 	.byte	0x04, 0x37
        /*0002*/ 	.short	(.L_31 - .L_30)
.L_30:
        /*0004*/ 	.word	0x00000082


	//----- nvinfo : EIATTR_KPARAM_INFO
	.align		4
.L_31:
        /*0008*/ 	.byte	0x04, 0x17
        /*000a*/ 	.short	(.L_33 - .L_32)
.L_32:
        /*000c*/ 	.word	0x00000000
        /*0010*/ 	.short	0x0000
        /*0012*/ 	.short	0x0000
        /*0014*/ 	.byte	0x00, 0xf0, 0x01, 0x20


	//----- nvinfo : EIATTR_AT_ENTRY_FRAGMENTS
	.align		4
.L_33:
        /*0018*/ 	.byte	0x04, 0x4f
        /*001a*/ 	.short	(.L_35 - .L_34)


	//   ....[0]....
.L_34:
        /*001c*/ 	.word	0x00000006


	//----- nvinfo : EIATTR_RESERVED_SMEM_USED
	.align		4
.L_35:
        /*0020*/ 	.byte	0x01, 0x41
	.zero		2


	//----- nvinfo : EIATTR_SPARSE_MMA_MASK
	.align		4
        /*0024*/ 	.byte	0x03, 0x50
        /*0026*/ 	.short	0x0000


	//----- nvinfo : EIATTR_TCGEN05_1CTA_USED
	.align		4
        /*0028*/ 	.byte	0x01, 0x51
	.zero		2


	//----- nvinfo : EIATTR_MAXREG_COUNT
	.align		4
        /*002c*/ 	.byte	0x03, 0x1b
        /*002e*/ 	.short	0x00ff


	//----- nvinfo : EIATTR_NUM_BARRIERS
	.align		4
        /*0030*/ 	.byte	0x02, 0x4c
        /*0032*/ 	.byte	0x07
	.zero		1


	//----- nvinfo : EIATTR_EXTERNS
	.align		4
        /*0034*/ 	.byte	0x04, 0x0f
        /*0036*/ 	.short	(.L_37 - .L_36)


	//   ....[0]....
	.align		4
.L_36:
        /*0038*/ 	.word	index@(__assertfail)


	//----- nvinfo : EIATTR_MERCURY_ISA_VERSION
	.align		4
.L_37:
        /*003c*/ 	.byte	0x03, 0x5f
        /*003e*/ 	.short	0x0101


	//----- nvinfo : EIATTR_INT_WARP_WIDE_INSTR_OFFSETS
	.align		4
        /*0040*/ 	.byte	0x04, 0x31
        /*0042*/ 	.short	(.L_39 - .L_38)


	//   ....[0]....
.L_38:
        /*0044*/ 	.word	0x00004230


	//   ....[1]....
        /*0048*/ 	.word	0x00004250


	//   ....[2]....
        /*004c*/ 	.word	0x00004280


	//   ....[3]....
        /*0050*/ 	.word	0x00004d70


	//   ....[4]....
        /*0054*/ 	.word	0x00004ff0


	//   ....[5]....
        /*0058*/ 	.word	0x00005050


	//   ....[6]....
        /*005c*/ 	.word	0x00005120


	//   ....[7]....
        /*0060*/ 	.word	0x00005190


	//   ....[8]....
        /*0064*/ 	.word	0x000052a0


	//   ....[9]....
        /*0068*/ 	.word	0x00005320


	//   ....[10]....
        /*006c*/ 	.word	0x00005500


	//   ....[11]....
        /*0070*/ 	.word	0x00005630


	//   ....[12]....
        /*0074*/ 	.word	0x000062c0


	//----- nvinfo : EIATTR_COOP_GROUP_MASK_REGIDS
	.align		4
.L_39:
        /*0078*/ 	.byte	0x04, 0x29
        /*007a*/ 	.short	(.L_41 - .L_40)


	//   ....[0]....
.L_40:
        /*007c*/ 	.word	0xffffffff


	//   ....[1]....
        /*0080*/ 	.word	0xffffffff


	//   ....[2]....
        /*0084*/ 	.word	0xffffffff


	//   ....[3]....
        /*0088*/ 	.word	0xffffffff


	//   ....[4]....
        /*008c*/ 	.word	0xffffffff


	//   ....[5]....
        /*0090*/ 	.word	0xffffffff


	//   ....[6]....
        /*0094*/ 	.word	0xffffffff


	//   ....[7]....
        /*0098*/ 	.word	0xffffffff


	//   ....[8]....
        /*009c*/ 	.word	0xffffffff


	//   ....[9]....
        /*00a0*/ 	.word	0xffffffff


	//   ....[10]....
        /*00a4*/ 	.word	0xffffffff


	//   ....[11]....
        /*00a8*/ 	.word	0xffffffff


	//   ....[12]....
        /*00ac*/ 	.word	0xffffffff


	//----- nvinfo : EIATTR_COOP_GROUP_INSTR_OFFSETS
	.align		4
.L_41:
        /*00b0*/ 	.byte	0x04, 0x28
        /*00b2*/ 	.short	(.L_43 - .L_42)


	//   ....[0]....
.L_42:
        /*00b4*/ 	.word	0x000000a0


	//   ....[1]....
        /*00b8*/ 	.word	0x000004e0


	//   ....[2]....
        /*00bc*/ 	.word	0x00000720


	//   ....[3]....
        /*00c0*/ 	.word	0x000008c0


	//   ....[4]....
        /*00c4*/ 	.word	0x000009c0


	//   ....[5]....
        /*00c8*/ 	.word	0x00000b10


	//   ....[6]....
        /*00cc*/ 	.word	0x00000d10


	//   ....[7]....
        /*00d0*/ 	.word	0x00002850


	//   ....[8]....
        /*00d4*/ 	.word	0x00003560


	//   ....[9]....
        /*00d8*/ 	.word	0x00003770


	//   ....[10]....
        /*00dc*/ 	.word	0x000037a0


	//   ....[11]....
        /*00e0*/ 	.word	0x00004110


	//   ....[12]....
        /*00e4*/ 	.word	0x00004350


	//----- nvinfo : EIATTR_VRC_CTA_INIT_COUNT
	.align		4
.L_43:
        /*00e8*/ 	.byte	0x02, 0x4a
        /*00ea*/ 	.byte	0x80
	.zero		1


	//----- nvinfo : EIATTR_SYSCALL_OFFSETS
	.align		4
        /*00ec*/ 	.byte	0x04, 0x46
        /*00ee*/ 	.short	(.L_45 - .L_44)


	//   ....[0]....
.L_44:
        /*00f0*/ 	.word	0x00006530


	//   ....[1]....
        /*00f4*/ 	.word	0x00006620


	//   ....[2]....
        /*00f8*/ 	.word	0x00006e00


	//   ....[3]....
        /*00fc*/ 	.word	0x000077c0


	//   ....[4]....
        /*0100*/ 	.word	0x00008100


	//   ....[5]....
        /*0104*/ 	.word	0x00008a30


	//----- nvinfo : EIATTR_MBARRIER_INSTR_OFFSETS
	.align		4
.L_45:
        /*0108*/ 	.byte	0x04, 0x39
        /*010a*/ 	.short	(.L_47 - .L_46)


	//   ....[0]....
.L_46:
        /*010c*/ 	.word	0x00000600
        /*0110*/ 	.word	0x000000ff
        /*0114*/ 	.word	0x00000000
        /*0118*/ 	.short	0x0100
        /*011a*/ 	.byte	0x07
	.zero		1


	//   ....[1]....
        /*011c*/ 	.word	0x00000610
        /*0120*/ 	.word	0x000000ff
        /*0124*/ 	.word	0x00000040
        /*0128*/ 	.short	0x0100
        /*012a*/ 	.byte	0x07
	.zero		1


	//   ....[2]....
        /*012c*/ 	.word	0x00000620
        /*0130*/ 	.word	0x000000ff
        /*0134*/ 	.word	0x00000008
        /*0138*/ 	.short	0x0100
        /*013a*/ 	.byte	0x07
	.zero		1


	//   ....[3]....
        /*013c*/ 	.word	0x00000630
        /*0140*/ 	.word	0x000000ff
        /*0144*/ 	.word	0x00000048
        /*0148*/ 	.short	0x0100
        /*014a*/ 	.byte	0x07
	.zero		1


	//   ....[4]....
        /*014c*/ 	.word	0x00000640
        /*0150*/ 	.word	0x000000ff
        /*0154*/ 	.word	0x00000010
        /*0158*/ 	.short	0x0100
        /*015a*/ 	.byte	0x07
	.zero		1


	//   ....[5]....
        /*015c*/ 	.word	0x00000650
        /*0160*/ 	.word	0x000000ff
        /*0164*/ 	.word	0x00000050
        /*0168*/ 	.short	0x0100
        /*016a*/ 	.byte	0x07
	.zero		1


	//   ....[6]....
        /*016c*/ 	.word	0x00000660
        /*0170*/ 	.word	0x000000ff
        /*0174*/ 	.word	0x00000018
        /*0178*/ 	.short	0x0100
        /*017a*/ 	.byte	0x07
	.zero		1


	//   ....[7]....
        /*017c*/ 	.word	0x00000670
        /*0180*/ 	.word	0x000000ff
        /*0184*/ 	.word	0x00000058
        /*0188*/ 	.short	0x0100
        /*018a*/ 	.byte	0x07
	.zero		1


	//   ....[8]....
        /*018c*/ 	.word	0x00000680
        /*0190*/ 	.word	0x000000ff
        /*0194*/ 	.word	0x00000020
        /*0198*/ 	.short	0x0100
        /*019a*/ 	.byte	0x07
	.zero		1


	//   ....[9]....
        /*019c*/ 	.word	0x00000690
        /*01a0*/ 	.word	0x000000ff
        /*01a4*/ 	.word	0x00000060
        /*01a8*/ 	.short	0x0100
        /*01aa*/ 	.byte	0x07
	.zero		1


	//   ....[10]....
        /*01ac*/ 	.word	0x000006a0
        /*01b0*/ 	.word	0x000000ff
        /*01b4*/ 	.word	0x00000028
        /*01b8*/ 	.short	0x0100
        /*01ba*/ 	.byte	0x07
	.zero		1


	//   ....[11]....
        /*01bc*/ 	.word	0x000006b0
        /*01c0*/ 	.word	0x000000ff
        /*01c4*/ 	.word	0x00000068
        /*01c8*/ 	.short	0x0100
        /*01ca*/ 	.byte	0x07
	.zero		1


	//   ....[12]....
        /*01cc*/ 	.word	0x000006c0
        /*01d0*/ 	.word	0x000000ff
        /*01d4*/ 	.word	0x00000030
        /*01d8*/ 	.short	0x0100
        /*01da*/ 	.byte	0x07
	.zero		1


	//   ....[13]....
        /*01dc*/ 	.word	0x000006d0
        /*01e0*/ 	.word	0x000000ff
        /*01e4*/ 	.word	0x00000070
        /*01e8*/ 	.short	0x0100
        /*01ea*/ 	.byte	0x07
	.zero		1


	//   ....[14]....
        /*01ec*/ 	.word	0x000006e0
        /*01f0*/ 	.word	0x000000ff
        /*01f4*/ 	.word	0x00000038
        /*01f8*/ 	.short	0x0100
        /*01fa*/ 	.byte	0x07
	.zero		1


	//   ....[15]....
        /*01fc*/ 	.word	0x000006f0
        /*0200*/ 	.word	0x000000ff
        /*0204*/ 	.word	0x00000078
        /*0208*/ 	.short	0x0100
        /*020a*/ 	.byte	0x07
	.zero		1


	//   ....[16]....
        /*020c*/ 	.word	0x00000830
        /*0210*/ 	.word	0x000000ff
        /*0214*/ 	.word	0x00000080
        /*0218*/ 	.short	0x0100
        /*021a*/ 	.byte	0x07
	.zero		1


	//   ....[17]....
        /*021c*/ 	.word	0x00000840
        /*0220*/ 	.word	0x000000ff
        /*0224*/ 	.word	0x000000a0
        /*0228*/ 	.short	0x0100
        /*022a*/ 	.byte	0x07
	.zero		1


	//   ....[18]....
        /*022c*/ 	.word	0x00000850
        /*0230*/ 	.word	0x000000ff
        /*0234*/ 	.word	0x00000088
        /*0238*/ 	.short	0x0100
        /*023a*/ 	.byte	0x07
	.zero		1


	//   ....[19]....
        /*023c*/ 	.word	0x00000860
        /*0240*/ 	.word	0x000000ff
        /*0244*/ 	.word	0x000000a8
        /*0248*/ 	.short	0x0100
        /*024a*/ 	.byte	0x07
	.zero		1


	//   ....[20]....
        /*024c*/ 	.word	0x00000870
        /*0250*/ 	.word	0x000000ff
        /*0254*/ 	.word	0x00000090
        /*0258*/ 	.short	0x0100
        /*025a*/ 	.byte	0x07
	.zero		1


	//   ....[21]....
        /*025c*/ 	.word	0x00000880
        /*0260*/ 	.word	0x000000ff
        /*0264*/ 	.word	0x000000b0
        /*0268*/ 	.short	0x0100
        /*026a*/ 	.byte	0x07
	.zero		1


	//   ....[22]....
        /*026c*/ 	.word	0x00000890
        /*0270*/ 	.word	0x000000ff
        /*0274*/ 	.word	0x00000098
        /*0278*/ 	.short	0x0100
        /*027a*/ 	.byte	0x07
	.zero		1


	//   ....[23]....
        /*027c*/ 	.word	0x000008a0
        /*0280*/ 	.word	0x000000ff
        /*0284*/ 	.word	0x000000b8
        /*0288*/ 	.short	0x0100
        /*028a*/ 	.byte	0x07
	.zero		1


	//   ....[24]....
        /*028c*/ 	.word	0x00000990
        /*0290*/ 	.word	0x000000ff
        /*0294*/ 	.word	0x000000c0
        /*0298*/ 	.short	0x0100
        /*029a*/ 	.byte	0x06
	.zero		1


	//   ....[25]....
        /*029c*/ 	.word	0x000009a0
        /*02a0*/ 	.word	0x000000ff
        /*02a4*/ 	.word	0x000000c8
        /*02a8*/ 	.short	0x0100
        /*02aa*/ 	.byte	0x06
	.zero		1


	//   ....[26]....
        /*02ac*/ 	.word	0x00000ae0
        /*02b0*/ 	.word	0x000000ff
        /*02b4*/ 	.word	0x000000d0
        /*02b8*/ 	.short	0x0100
        /*02ba*/ 	.byte	0x06
	.zero		1


	//   ....[27]....
        /*02bc*/ 	.word	0x00000af0
        /*02c0*/ 	.word	0x000000ff
        /*02c4*/ 	.word	0x000000d8
        /*02c8*/ 	.short	0x0100
        /*02ca*/ 	.byte	0x06
	.zero		1


	//   ....[28]....
        /*02cc*/ 	.word	0x00000c20
        /*02d0*/ 	.word	0x000000ff
        /*02d4*/ 	.word	0x000000e0
        /*02d8*/ 	.short	0x0100
        /*02da*/ 	.byte	0x07
	.zero		1


	//   ....[29]....
        /*02dc*/ 	.word	0x00000c30
        /*02e0*/ 	.word	0x000000ff
        /*02e4*/ 	.word	0x000000f0
        /*02e8*/ 	.short	0x0100
        /*02ea*/ 	.byte	0x07
	.zero		1


	//   ....[30]....
        /*02ec*/ 	.word	0x00000c40
        /*02f0*/ 	.word	0x000000ff
        /*02f4*/ 	.word	0x000000e8
        /*02f8*/ 	.short	0x0100
        /*02fa*/ 	.byte	0x07
	.zero		1


	//   ....[31]....
        /*02fc*/ 	.word	0x00000c50
        /*0300*/ 	.word	0x000000ff
        /*0304*/ 	.word	0x000000f8
        /*0308*/ 	.short	0x0100
        /*030a*/ 	.byte	0x07
	.zero		1


	//   ....[32]....
        /*030c*/ 	.word	0x000018c0
        /*0310*/ 	.word	0x000000ff
        /*0314*/ 	.word	0x00000040
        /*0318*/ 	.short	0x010a
        /*031a*/ 	.byte	0x04
	.zero		1


	//   ....[33]....
        /*031c*/ 	.word	0x00001be0
        /*0320*/ 	.word	0x000000ff
        /*0324*/ 	.word	0x00000040
        /*0328*/ 	.short	0x010a
        /*032a*/ 	.byte	0x31
	.zero		1


	//   ....[34]....
        /*032c*/ 	.word	0x00001d90
        /*0330*/ 	.word	0x000000ff
        /*0334*/ 	.word	0x00000040
        /*0338*/ 	.short	0x010a
        /*033a*/ 	.byte	0x09
	.zero		1


	//   ....[35]....
        /*033c*/ 	.word	0x00002150
        /*0340*/ 	.word	0x000000ff
        /*0344*/ 	.word	0x000000c8
        /*0348*/ 	.short	0x0101
        /*034a*/ 	.byte	0x3d
	.zero		1


	//   ....[36]....
        /*034c*/ 	.word	0x00002170
        /*0350*/ 	.word	0x000000ff
        /*0354*/ 	.word	0x00000040
        /*0358*/ 	.short	0x010a
        /*035a*/ 	.byte	0x04
	.zero		1


	//   ....[37]....
        /*035c*/ 	.word	0x000022e0
        /*0360*/ 	.word	0x000000ff
        /*0364*/ 	.word	0x00000040
        /*0368*/ 	.short	0x010a
        /*036a*/ 	.byte	0x39
	.zero		1


	//   ....[38]....
        /*036c*/ 	.word	0x00002490
        /*0370*/ 	.word	0x000000ff
        /*0374*/ 	.word	0x00000040
        /*0378*/ 	.short	0x010a
        /*037a*/ 	.byte	0x09
	.zero		1


	//   ....[39]....
        /*037c*/ 	.word	0x00002860
        /*0380*/ 	.word	0x000000ff
        /*0384*/ 	.word	0x000000d0
        /*0388*/ 	.short	0x010a
        /*038a*/ 	.byte	0x3d
	.zero		1


	//   ....[40]....
        /*038c*/ 	.word	0x00002920
        /*0390*/ 	.word	0x000000ff
        /*0394*/ 	.word	0x00000000
        /*0398*/ 	.short	0x0101
        /*039a*/ 	.byte	0x04
	.zero		1


	//   ....[41]....
        /*039c*/ 	.word	0x00002e00
        /*03a0*/ 	.word	0x000000ff
        /*03a4*/ 	.word	0x00000000
        /*03a8*/ 	.short	0x010a
        /*03aa*/ 	.byte	0x04
	.zero		1


	//   ....[42]....
        /*03ac*/ 	.word	0x00002e90
        /*03b0*/ 	.word	0x000000ff
        /*03b4*/ 	.word	0x00000000
        /*03b8*/ 	.short	0x010a
        /*03ba*/ 	.byte	0x04
	.zero		1


	//   ....[43]....
        /*03bc*/ 	.word	0x00002f20
        /*03c0*/ 	.word	0x000000ff
        /*03c4*/ 	.word	0x00000000
        /*03c8*/ 	.short	0x010a
        /*03ca*/ 	.byte	0x04
	.zero		1


	//   ....[44]....
        /*03cc*/ 	.word	0x00002fb0
        /*03d0*/ 	.word	0x000000ff
        /*03d4*/ 	.word	0x00000000
        /*03d8*/ 	.short	0x010a
        /*03da*/ 	.byte	0x04
	.zero		1


	//   ....[45]....
        /*03dc*/ 	.word	0x00003040
        /*03e0*/ 	.word	0x000000ff
        /*03e4*/ 	.word	0x00000000
        /*03e8*/ 	.short	0x010a
        /*03ea*/ 	.byte	0x04
	.zero		1


	//   ....[46]....
        /*03ec*/ 	.word	0x000030d0
        /*03f0*/ 	.word	0x000000ff
        /*03f4*/ 	.word	0x00000000
        /*03f8*/ 	.short	0x010a
        /*03fa*/ 	.byte	0x04
	.zero		1


	//   ....[47]....
        /*03fc*/ 	.word	0x00003160
        /*0400*/ 	.word	0x000000ff
        /*0404*/ 	.word	0x00000000
        /*0408*/ 	.short	0x010a
        /*040a*/ 	.byte	0x04
	.zero		1


	//   ....[48]....
        /*040c*/ 	.word	0x00003200
        /*0410*/ 	.word	0x00000000
        /*0414*/ 	.word	0x00000000
        /*0418*/ 	.short	0x010a
        /*041a*/ 	.byte	0xff
	.zero		1


	//   ....[49]....
        /*041c*/ 	.word	0x00003330
        /*0420*/ 	.word	0x000000ff
        /*0424*/ 	.word	0x000000d8
        /*0428*/ 	.short	0x010a
        /*042a*/ 	.byte	0x30
	.zero		1


	//   ....[50]....
        /*042c*/ 	.word	0x000033d0
        /*0430*/ 	.word	0x000000ff
        /*0434*/ 	.word	0x000000d0
        /*0438*/ 	.short	0x010a
        /*043a*/ 	.byte	0x30
	.zero		1


	//   ....[51]....
        /*043c*/ 	.word	0x00003470
        /*0440*/ 	.word	0x000000ff
        /*0444*/ 	.word	0x00000000
        /*0448*/ 	.short	0x0101
        /*044a*/ 	.byte	0x06
	.zero		1


	//   ....[52]....
        /*044c*/ 	.word	0x000034b0
        /*0450*/ 	.word	0x000000ff
        /*0454*/ 	.word	0x000000d8
        /*0458*/ 	.short	0x0106
        /*045a*/ 	.byte	0x30
	.zero		1


	//   ....[53]....
        /*045c*/ 	.word	0x000034f0
        /*0460*/ 	.word	0x00000000
        /*0464*/ 	.word	0x000000d8
        /*0468*/ 	.short	0x010a
        /*046a*/ 	.byte	0xff
	.zero		1


	//   ....[54]....
        /*046c*/ 	.word	0x00003a60
        /*0470*/ 	.word	0x000000ff
        /*0474*/ 	.word	0x000000d0
        /*0478*/ 	.short	0x010a
        /*047a*/ 	.byte	0x07
	.zero		1


	//   ....[55]....
        /*047c*/ 	.word	0x00003b10
        /*0480*/ 	.word	0x000000ff
        /*0484*/ 	.word	0x00000000
        /*0488*/ 	.short	0x0101
        /*048a*/ 	.byte	0x05
	.zero		1


	//   ....[56]....
        /*048c*/ 	.word	0x00003b20
        /*0490*/ 	.word	0x000000ff
        /*0494*/ 	.word	0x000000f0
        /*0498*/ 	.short	0x010a
        /*049a*/ 	.byte	0x09
	.zero		1


	//   ....[57]....
        /*049c*/ 	.word	0x00003bf0
        /*04a0*/ 	.word	0x000000ff
        /*04a4*/ 	.word	0x00000000
        /*04a8*/ 	.short	0x010a
        /*04aa*/ 	.byte	0x04
	.zero		1


	//   ....[58]....
        /*04ac*/ 	.word	0x00003c50
        /*04b0*/ 	.word	0x000000ff
        /*04b4*/ 	.word	0x00000000
        /*04b8*/ 	.short	0x010a
        /*04ba*/ 	.byte	0x08
	.zero		1


	//   ....[59]....
        /*04bc*/ 	.word	0x00003d80
        /*04c0*/ 	.word	0x000000ff
        /*04c4*/ 	.word	0x00000000
        /*04c8*/ 	.short	0x010a
        /*04ca*/ 	.byte	0x04
	.zero		1


	//   ....[60]....
        /*04cc*/ 	.word	0x00004060
        /*04d0*/ 	.word	0x000000ff
        /*04d4*/ 	.word	0x00000000
        /*04d8*/ 	.short	0x010a
        /*04da*/ 	.byte	0x05
	.zero		1


	//   ....[61]....
        /*04dc*/ 	.word	0x000040f0
        /*04e0*/ 	.word	0x000000ff
        /*04e4*/ 	.word	0x00000000
        /*04e8*/ 	.short	0x010a
        /*04ea*/ 	.byte	0x06
	.zero		1


	//   ....[62]....
        /*04ec*/ 	.word	0x00004660
        /*04f0*/ 	.word	0x000000ff
        /*04f4*/ 	.word	0x000000d0
        /*04f8*/ 	.short	0x010a
        /*04fa*/ 	.byte	0x0f
	.zero		1


	//   ....[63]....
        /*04fc*/ 	.word	0x00004950
        /*0500*/ 	.word	0x000000ff
        /*0504*/ 	.word	0x00000000
        /*0508*/ 	.short	0x0101
        /*050a*/ 	.byte	0x0e
	.zero		1


	//   ....[64]....
        /*050c*/ 	.word	0x00004c80
        /*0510*/ 	.word	0x000000ff
        /*0514*/ 	.word	0x000000c8
        /*0518*/ 	.short	0x010a
        /*051a*/ 	.byte	0x0f
	.zero		1


	//   ....[65]....
        /*051c*/ 	.word	0x00004f70
        /*0520*/ 	.word	0x000000ff
        /*0524*/ 	.word	0x000000a0
        /*0528*/ 	.short	0x010a
        /*052a*/ 	.byte	0x0f
	.zero		1


	//   ....[66]....
        /*052c*/ 	.word	0x000050d0
        /*0530*/ 	.word	0x000000ff
        /*0534*/ 	.word	0x00000080
        /*0538*/ 	.short	0x010b
        /*053a*/ 	.byte	0x0f
	.zero		1


	//   ....[67]....
        /*053c*/ 	.word	0x000050e0
        /*0540*/ 	.word	0x000000ff
        /*0544*/ 	.word	0x00000000
        /*0548*/ 	.short	0x0101
        /*054a*/ 	.byte	0x1f
	.zero		1


	//   ....[68]....
        /*054c*/ 	.word	0x000050f0
        /*0550*/ 	.word	0x000000ff
        /*0554*/ 	.word	0x000000a8
        /*0558*/ 	.short	0x010a
        /*055a*/ 	.byte	0x0f
	.zero		1


	//   ....[69]....
        /*055c*/ 	.word	0x00005240
        /*0560*/ 	.word	0x000000ff
        /*0564*/ 	.word	0x00000088
        /*0568*/ 	.short	0x010b
        /*056a*/ 	.byte	0x0f
	.zero		1


	//   ....[70]....
        /*056c*/ 	.word	0x00005250
        /*0570*/ 	.word	0x000000ff
        /*0574*/ 	.word	0x00000000
        /*0578*/ 	.short	0x0101
        /*057a*/ 	.byte	0x1e
	.zero		1


	//   ....[71]....
        /*057c*/ 	.word	0x00005260
        /*0580*/ 	.word	0x000000ff
        /*0584*/ 	.word	0x000000b0
        /*0588*/ 	.short	0x010a
        /*058a*/ 	.byte	0x0f
	.zero		1


	//   ....[72]....
        /*058c*/ 	.word	0x000053e0
        /*0590*/ 	.word	0x000000ff
        /*0594*/ 	.word	0x00000090
        /*0598*/ 	.short	0x010b
        /*059a*/ 	.byte	0x0f
	.zero		1


	//   ....[73]....
        /*059c*/ 	.word	0x00005420
        /*05a0*/ 	.word	0x000000ff
        /*05a4*/ 	.word	0x00000000
        /*05a8*/ 	.short	0x0101
        /*05aa*/ 	.byte	0x30
	.zero		1


	//   ....[74]....
        /*05ac*/ 	.word	0x00005460
        /*05b0*/ 	.word	0x000000ff
        /*05b4*/ 	.word	0x000000b8
        /*05b8*/ 	.short	0x010a
        /*05ba*/ 	.byte	0x0f
	.zero		1


	//   ....[75]....
        /*05bc*/ 	.word	0x00005670
        /*05c0*/ 	.word	0x000000ff
        /*05c4*/ 	.word	0x00000098
        /*05c8*/ 	.short	0x010b
        /*05ca*/ 	.byte	0x0f
	.zero		1


	//   ....[76]....
        /*05cc*/ 	.word	0x00005690
        /*05d0*/ 	.word	0x000000ff
        /*05d4*/ 	.word	0x00000000
        /*05d8*/ 	.short	0x0101
        /*05da*/ 	.byte	0x17
	.zero		1


	//   ....[77]....
        /*05dc*/ 	.word	0x000056c0
        /*05e0*/ 	.word	0x000000ff
        /*05e4*/ 	.word	0x000000a0
        /*05e8*/ 	.short	0x010a
        /*05ea*/ 	.byte	0x0f
	.zero		1


	//   ....[78]....
        /*05ec*/ 	.word	0x000056e0
        /*05f0*/ 	.word	0x000000ff
        /*05f4*/ 	.word	0x000000a8
        /*05f8*/ 	.short	0x010a
        /*05fa*/ 	.byte	0x0f
	.zero		1


	//   ....[79]....
        /*05fc*/ 	.word	0x00005700
        /*0600*/ 	.word	0x000000ff
        /*0604*/ 	.word	0x000000b0
        /*0608*/ 	.short	0x010a
        /*060a*/ 	.byte	0x0f
	.zero		1


	//   ....[80]....
        /*060c*/ 	.word	0x00005740
        /*0610*/ 	.word	0x00000000
        /*0614*/ 	.word	0x000000b8
        /*0618*/ 	.short	0x010a
        /*061a*/ 	.byte	0xff
	.zero		1


	//   ....[81]....
        /*061c*/ 	.word	0x00005b00
        /*0620*/ 	.word	0x000000ff
        /*0624*/ 	.word	0x000000d0
        /*0628*/ 	.short	0x010a
        /*062a*/ 	.byte	0x32
	.zero		1


	//   ....[82]....
        /*062c*/ 	.word	0x00005c10
        /*0630*/ 	.word	0x000000ff
        /*0634*/ 	.word	0x00000000
        /*0638*/ 	.short	0x0101
        /*063a*/ 	.byte	0x04
	.zero		1


	//   ....[83]....
        /*063c*/ 	.word	0x00006a80
        /*0640*/ 	.word	0x000000ff
        /*0644*/ 	.word	0x00000080
        /*0648*/ 	.short	0x010a
        /*064a*/ 	.byte	0x32
	.zero		1


	//   ....[84]....
        /*064c*/ 	.word	0x00006ac0
        /*0650*/ 	.word	0x00000029
        /*0654*/ 	.word	0x000000e0
        /*0658*/ 	.short	0x010a
        /*065a*/ 	.byte	0xff
	.zero		1


	//   ....[85]....
        /*065c*/ 	.word	0x00006be0
        /*0660*/ 	.word	0x000000ff
        /*0664*/ 	.word	0x00000080
        /*0668*/ 	.short	0x010a
        /*066a*/ 	.byte	0x32
	.zero		1


	//   ....[86]....
        /*066c*/ 	.word	0x00006ce0
        /*0670*/ 	.word	0x00000029
        /*0674*/ 	.word	0x000000e0
        /*0678*/ 	.short	0x010a
        /*067a*/ 	.byte	0xff
	.zero		1


	//   ....[87]....
        /*067c*/ 	.word	0x000074e0
        /*0680*/ 	.word	0x00000000
        /*0684*/ 	.word	0x00000000
        /*0688*/ 	.short	0x0101
        /*068a*/ 	.byte	0xff
	.zero		1


	//   ....[88]....
        /*068c*/ 	.word	0x000074f0
        /*0690*/ 	.word	0x00000002
        /*0694*/ 	.word	0x00000080
        /*0698*/ 	.short	0x010a
        /*069a*/ 	.byte	0xff
	.zero		1


	//   ....[89]....
        /*069c*/ 	.word	0x000075c0
        /*06a0*/ 	.word	0x00000002
        /*06a4*/ 	.word	0x00000080
        /*06a8*/ 	.short	0x010a
        /*06aa*/ 	.byte	0xff
	.zero		1


	//   ....[90]....
        /*06ac*/ 	.word	0x00007e20
        /*06b0*/ 	.word	0x00000000
        /*06b4*/ 	.word	0x00000000
        /*06b8*/ 	.short	0x0101
        /*06ba*/ 	.byte	0xff
	.zero		1


	//   ....[91]....
        /*06bc*/ 	.word	0x00007e40
        /*06c0*/ 	.word	0x00000002
        /*06c4*/ 	.word	0x00000080
        /*06c8*/ 	.short	0x010a
        /*06ca*/ 	.byte	0xff
	.zero		1


	//   ....[92]....
        /*06cc*/ 	.word	0x00007f00
        /*06d0*/ 	.word	0x00000002
        /*06d4*/ 	.word	0x00000080
        /*06d8*/ 	.short	0x010a
        /*06da*/ 	.byte	0xff
	.zero		1


	//   ....[93]....
        /*06dc*/ 	.word	0x00008750
        /*06e0*/ 	.word	0x0000000e
        /*06e4*/ 	.word	0x00000000
        /*06e8*/ 	.short	0x0101
        /*06ea*/ 	.byte	0xff
	.zero		1


	//   ....[94]....
        /*06ec*/ 	.word	0x00008770
        /*06f0*/ 	.word	0x00000002
        /*06f4*/ 	.word	0x00000080
        /*06f8*/ 	.short	0x010a
        /*06fa*/ 	.byte	0xff
	.zero		1


	//   ....[95]....
        /*06fc*/ 	.word	0x00008830
        /*0700*/ 	.word	0x00000002
        /*0704*/ 	.word	0x00000080
        /*0708*/ 	.short	0x010a
        /*070a*/ 	.byte	0xff
	.zero		1


	//   ....[96]....
        /*070c*/ 	.word	0x00008ba0
        /*0710*/ 	.word	0x000000ff
        /*0714*/ 	.word	0x00000000
        /*0718*/ 	.short	0x0101
        /*071a*/ 	.byte	0x05
	.zero		1


	//   ....[97]....
        /*071c*/ 	.word	0x000090e0
        /*0720*/ 	.word	0x00000000
        /*0724*/ 	.word	0x00000000
        /*0728*/ 	.short	0x0101
        /*072a*/ 	.byte	0xff
	.zero		1


	//   ....[98]....
        /*072c*/ 	.word	0x00009320
        /*0730*/ 	.word	0x000000ff
        /*0734*/ 	.word	0x00000000
        /*0738*/ 	.short	0x0101
        /*073a*/ 	.byte	0x04
	.zero		1


	//   ....[99]....
        /*073c*/ 	.word	0x00009350
        /*0740*/ 	.word	0x00000003
        /*0744*/ 	.word	0x00000040
        /*0748*/ 	.short	0x010a
        /*074a*/ 	.byte	0xff
	.zero		1


	//   ....[100]....
        /*074c*/ 	.word	0x000093b0
        /*0750*/ 	.word	0x00000003
        /*0754*/ 	.word	0x00000040
        /*0758*/ 	.short	0x010a
        /*075a*/ 	.byte	0xff
	.zero		1


	//   ....[101]....
        /*075c*/ 	.word	0x00009410
        /*0760*/ 	.word	0x00000002
        /*0764*/ 	.word	0x000000d0
        /*0768*/ 	.short	0x010a
        /*076a*/ 	.byte	0xff
	.zero		1


	//   ....[102]....
        /*076c*/ 	.word	0x00009470
        /*0770*/ 	.word	0x00000000
        /*0774*/ 	.word	0x00000000
        /*0778*/ 	.short	0x010a
        /*077a*/ 	.byte	0xff
	.zero		1


	//   ....[103]....
        /*077c*/ 	.word	0x000094d0
        /*0780*/ 	.word	0x00000000
        /*0784*/ 	.word	0x00000000
        /*0788*/ 	.short	0x010a
        /*078a*/ 	.byte	0xff
	.zero		1


	//   ....[104]....
        /*078c*/ 	.word	0x00009530
        /*0790*/ 	.word	0x00000000
        /*0794*/ 	.word	0x00000000
        /*0798*/ 	.short	0x010a
        /*079a*/ 	.byte	0xff
	.zero		1


	//   ....[105]....
        /*079c*/ 	.word	0x00009590
        /*07a0*/ 	.word	0x00000000
        /*07a4*/ 	.word	0x00000000
        /*07a8*/ 	.short	0x010a
        /*07aa*/ 	.byte	0xff
	.zero		1


	//   ....[106]....
        /*07ac*/ 	.word	0x000095f0
        /*07b0*/ 	.word	0x00000000
        /*07b4*/ 	.word	0x00000000
        /*07b8*/ 	.short	0x010a
        /*07ba*/ 	.byte	0xff
	.zero		1


	//   ....[107]....
        /*07bc*/ 	.word	0x00009650
        /*07c0*/ 	.word	0x00000000
        /*07c4*/ 	.word	0x00000000
        /*07c8*/ 	.short	0x010a
        /*07ca*/ 	.byte	0xff
	.zero		1


	//   ....[108]....
        /*07cc*/ 	.word	0x000096b0
        /*07d0*/ 	.word	0x00000000
        /*07d4*/ 	.word	0x00000000
        /*07d8*/ 	.short	0x010a
        /*07da*/ 	.byte	0xff
	.zero		1


	//   ....[109]....
        /*07dc*/ 	.word	0x00009710
        /*07e0*/ 	.word	0x00000004
        /*07e4*/ 	.word	0x000000d8
        /*07e8*/ 	.short	0x010a
        /*07ea*/ 	.byte	0xff
	.zero		1


	//   ....[110]....
        /*07ec*/ 	.word	0x00009770
        /*07f0*/ 	.word	0x00000004
        /*07f4*/ 	.word	0x000000d0
        /*07f8*/ 	.short	0x010a
        /*07fa*/ 	.byte	0xff
	.zero		1


	//   ....[111]....
        /*07fc*/ 	.word	0x000097d0
        /*0800*/ 	.word	0x00000000
        /*0804*/ 	.word	0x000000d0
        /*0808*/ 	.short	0x010a
        /*080a*/ 	.byte	0xff
	.zero		1


	//   ....[112]....
        /*080c*/ 	.word	0x00009830
        /*0810*/ 	.word	0x00000004
        /*0814*/ 	.word	0x000000f0
        /*0818*/ 	.short	0x010a
        /*081a*/ 	.byte	0xff
	.zero		1


	//   ....[113]....
        /*081c*/ 	.word	0x00009890
        /*0820*/ 	.word	0x00000000
        /*0824*/ 	.word	0x00000000
        /*0828*/ 	.short	0x010a
        /*082a*/ 	.byte	0xff
	.zero		1


	//   ....[114]....
        /*082c*/ 	.word	0x000098f0
        /*0830*/ 	.word	0x00000000
        /*0834*/ 	.word	0x00000000
        /*0838*/ 	.short	0x010a
        /*083a*/ 	.byte	0xff
	.zero		1


	//   ....[115]....
        /*083c*/ 	.word	0x00009950
        /*0840*/ 	.word	0x00000000
        /*0844*/ 	.word	0x00000000
        /*0848*/ 	.short	0x010a
        /*084a*/ 	.byte	0xff
	.zero		1


	//   ....[116]....
        /*084c*/ 	.word	0x000099b0
        /*0850*/ 	.word	0x00000009
        /*0854*/ 	.word	0x000000d0
        /*0858*/ 	.short	0x010a
        /*085a*/ 	.byte	0xff
	.zero		1


	//   ....[117]....
        /*085c*/ 	.word	0x00009a10
        /*0860*/ 	.word	0x00000000
        /*0864*/ 	.word	0x000000c8
        /*0868*/ 	.short	0x010a
        /*086a*/ 	.byte	0xff
	.zero		1


	//   ....[118]....
        /*086c*/ 	.word	0x00009a70
        /*0870*/ 	.word	0x00000000
        /*0874*/ 	.word	0x000000a0
        /*0878*/ 	.short	0x010a
        /*087a*/ 	.byte	0xff
	.zero		1


	//   ....[119]....
        /*087c*/ 	.word	0x00009ad0
        /*0880*/ 	.word	0x00000000
        /*0884*/ 	.word	0x000000a8
        /*0888*/ 	.short	0x010a
        /*088a*/ 	.byte	0xff
	.zero		1


	//   ....[120]....
        /*088c*/ 	.word	0x00009b30
        /*0890*/ 	.word	0x00000000
        /*0894*/ 	.word	0x000000b0
        /*0898*/ 	.short	0x010a
        /*089a*/ 	.byte	0xff
	.zero		1


	//   ....[121]....
        /*089c*/ 	.word	0x00009b90
        /*08a0*/ 	.word	0x00000000
        /*08a4*/ 	.word	0x000000b8
        /*08a8*/ 	.short	0x010a
        /*08aa*/ 	.byte	0xff
	.zero		1


	//   ....[122]....
        /*08ac*/ 	.word	0x00009bf0
        /*08b0*/ 	.word	0x00000000
        /*08b4*/ 	.word	0x000000a0
        /*08b8*/ 	.short	0x010a
        /*08ba*/ 	.byte	0xff
	.zero		1


	//   ....[123]....
        /*08bc*/ 	.word	0x00009c50
        /*08c0*/ 	.word	0x00000000
        /*08c4*/ 	.word	0x000000a8
        /*08c8*/ 	.short	0x010a
        /*08ca*/ 	.byte	0xff
	.zero		1


	//   ....[124]....
        /*08cc*/ 	.word	0x00009cb0
        /*08d0*/ 	.word	0x00000000
        /*08d4*/ 	.word	0x000000b0
        /*08d8*/ 	.short	0x010a
        /*08da*/ 	.byte	0xff
	.zero		1


	//   ....[125]....
        /*08dc*/ 	.word	0x00009d10
        /*08e0*/ 	.word	0x00000000
        /*08e4*/ 	.word	0x000000d0
        /*08e8*/ 	.short	0x010a
        /*08ea*/ 	.byte	0xff
	.zero		1


	//   ....[126]....
        /*08ec*/ 	.word	0x00009d70
        /*08f0*/ 	.word	0x00000002
        /*08f4*/ 	.word	0x00000080
        /*08f8*/ 	.short	0x010a
        /*08fa*/ 	.byte	0xff
	.zero		1


	//   ....[127]....
        /*08fc*/ 	.word	0x00009dc0
        /*0900*/ 	.word	0x00000029
        /*0904*/ 	.word	0x000000e0
        /*0908*/ 	.short	0x010a
        /*090a*/ 	.byte	0xff
	.zero		1


	//   ....[128]....
        /*090c*/ 	.word	0x00009e10
        /*0910*/ 	.word	0x00000002
        /*0914*/ 	.word	0x00000080
        /*0918*/ 	.short	0x010a
        /*091a*/ 	.byte	0xff
	.zero		1


	//   ....[129]....
        /*091c*/ 	.word	0x00009e60
        /*0920*/ 	.word	0x00000002
        /*0924*/ 	.word	0x00000080
        /*0928*/ 	.short	0x010a
        /*092a*/ 	.byte	0xff
	.zero		1


	//   ....[130]....
        /*092c*/ 	.word	0x00009eb0
        /*0930*/ 	.word	0x00000002
        /*0934*/ 	.word	0x00000080
        /*0938*/ 	.short	0x010a
        /*093a*/ 	.byte	0xff
	.zero		1


	//----- nvinfo : EIATTR_NUM_MBARRIERS
	.align		4
.L_47:
        /*093c*/ 	.byte	0x03, 0x38
        /*093e*/ 	.short	0x0020


	//----- nvinfo : EIATTR_EXIT_INSTR_OFFSETS
	.align		4
        /*0940*/ 	.byte	0x04, 0x1c
        /*0942*/ 	.short	(.L_49 - .L_48)


	//   ....[0]....
.L_48:
        /*0944*/ 	.word	0x00003230


	//   ....[1]....
        /*0948*/ 	.word	0x000034c0


	//   ....[2]....
        /*094c*/ 	.word	0x00003520


	//   ....[3]....
        /*0950*/ 	.word	0x00004360


	//   ....[4]....
        /*0954*/ 	.word	0x00005770


	//   ....[5]....
        /*0958*/ 	.word	0x000057b0


	//   ....[6]....
        /*095c*/ 	.word	0x00009210


	//   ....[7]....
        /*0960*/ 	.word	0x00009290


	//   ....[8]....
        /*0964*/ 	.word	0x000092c0


	//   ....[9]....
        /*0968*/ 	.word	0x00009330


	//----- nvinfo : EIATTR_MAX_THREADS
	.align		4
.L_49:
        /*096c*/ 	.byte	0x04, 0x05
        /*096e*/ 	.short	(.L_51 - .L_50)
.L_50:
        /*0970*/ 	.word	0x00000100
        /*0974*/ 	.word	0x00000001
        /*0978*/ 	.word	0x00000001


	//----- nvinfo : EIATTR_CRS_STACK_SIZE
	.align		4
.L_51:
        /*097c*/ 	.byte	0x04, 0x1e
        /*097e*/ 	.short	(.L_53 - .L_52)
.L_52:
        /*0980*/ 	.word	0x00000000


	//----- nvinfo : EIATTR_CBANK_PARAM_SIZE
	.align		4
.L_53:
        /*0984*/ 	.byte	0x03, 0x19
        /*0986*/ 	.short	0x0800


	//----- nvinfo : EIATTR_PARAM_CBANK
	.align		4
        /*0988*/ 	.byte	0x04, 0x0a
        /*098a*/ 	.short	(.L_55 - .L_54)
	.align		4
.L_54:
        /*098c*/ 	.word	index@(.nv.constant0._ZN7cutlass13device_kernelINS_4conv6kernel13ConvUniversalINS1_16ConvProblemShapeILNS1_8OperatorE2ELi2EEENS1_10collective14CollectiveConvINS1_47MainloopSm100TmaUmmaWarpSpecializedImplicitGemmILS5_2ELi8ELi2ELi1ELi2EN4cute5tupleIJNSA_1CILi2EEENSC_ILi1EEESE_EEEEENSB_IJNSC_ILi64EEENSB_IJNSC_ILi128EEEEEENSB_IJNSC_ILi32EEEEEEEEENS_10tfloat32_tESN_NSA_8TiledMMAINSA_8MMA_AtomIJNSA_17SM100_MMA_TF32_SSISN_SN_fLi64ELi128ELNSA_4UMMA5MajorE1ELSS_1ELNSR_7ScaleInE0ELST_0EEEEEENSA_6LayoutINSB_IJSE_SE_SE_EEENSB_IJNSC_ILi0EEESY_SY_EEEEENSB_IJNSA_10UnderscoreES11_S11_EEEEENS7_6detail27Sm100ImplicitGemmTileTraitsINSA_13SM90_TMA_LOADENSA_14ComposedLayoutINSA_7SwizzleILi2ELi5ELi2EEENSA_18smem_ptr_flag_bitsILi32EEENSW_INSB_IJSK_NSC_ILi4EEEEEENSB_IJSE_SK_EEEEEEEvEENS15_INSA_30SM90_TMA_LOAD_IM2COL_MULTICASTES1G_vEEEENS_8epilogue10collective18CollectiveEpilogueINS1L_23Sm100TmaWarpSpecializedILi4ELi2ELi16ELb1ELb0EEEJSM_NSB_IJNSW_ISH_SE_EENSW_ISK_SE_EEEEESN_NSB_IJlNSB_IJSE_llEEESY_EEESN_S1U_NS1L_6fusion15FusionCallbacksIS1P_NS1V_17LinearCombinationISN_fSN_fLNS_15FloatRoundStyleE2EEESM_S1S_JEEENSA_5SM1004TMEM4LOAD26SM100_TMEM_LOAD_16dp128b8xES16_NS17_INS18_ILi3ELi4ELi3EEES1B_NSW_INSB_IJNSC_ILi8EEESK_EEENSB_IJSK_SE_EEEEEEENSA_17SM75_U32x4_LDSM_NENSA_14SM90_TMA_STOREES2A_NSA_17SM90_U32x4_STSM_NENSA_39AutoVectorizingCopyWithAssumedAlignmentILi128EEEEEEvvEEEEvNT_6ParamsE)
        /*0990*/ 	.short	0x0380
        /*0992*/ 	.short	0x0800


	//----- nvinfo : EIATTR_SW_WAR
	.align		4
.L_55:
        /*0994*/ 	.byte	0x04, 0x36
        /*0996*/ 	.short	(.L_57 - .L_56)
.L_56:
        /*0998*/ 	.word	0x00000008
.L_57:


//--------------------- .nv.callgraph             --------------------------
	.section	.nv.callgraph,"",@"SHT_CUDA_CALLGRAPH"
	.align	4
	.sectionentsize	8
	.align		4
        /*0000*/ 	.word	0x00000000
	.align		4
        /*0004*/ 	.word	0xffffffff
	.align		4
        /*0008*/ 	.word	index@(_ZN7cutlass13device_kernelINS_4conv6kernel13ConvUniversalINS1_16ConvProblemShapeILNS1_8OperatorE2ELi2EEENS1_10collective14CollectiveConvINS1_47MainloopSm100TmaUmmaWarpSpecializedImplicitGemmILS5_2ELi8ELi2ELi1ELi2EN4cute5tupleIJNSA_1CILi2EEENSC_ILi1EEESE_EEEEENSB_IJNSC_ILi64EEENSB_IJNSC_ILi128EEEEEENSB_IJNSC_ILi32EEEEEEEEENS_10tfloat32_tESN_NSA_8TiledMMAINSA_8MMA_AtomIJNSA_17SM100_MMA_TF32_SSISN_SN_fLi64ELi128ELNSA_4UMMA5MajorE1ELSS_1ELNSR_7ScaleInE0ELST_0EEEEEENSA_6LayoutINSB_IJSE_SE_SE_EEENSB_IJNSC_ILi0EEESY_SY_EEEEENSB_IJNSA_10UnderscoreES11_S11_EEEEENS7_6detail27Sm100ImplicitGemmTileTraitsINSA_13SM90_TMA_LOADENSA_14ComposedLayoutINSA_7SwizzleILi2ELi5ELi2EEENSA_18smem_ptr_flag_bitsILi32EEENSW_INSB_IJSK_NSC_ILi4EEEEEENSB_IJSE_SK_EEEEEEEvEENS15_INSA_30SM90_TMA_LOAD_IM2COL_MULTICASTES1G_vEEEENS_8epilogue10collective18CollectiveEpilogueINS1L_23Sm100TmaWarpSpecializedILi4ELi2ELi16ELb1ELb0EEEJSM_NSB_IJNSW_ISH_SE_EENSW_ISK_SE_EEEEESN_NSB_IJlNSB_IJSE_llEEESY_EEESN_S1U_NS1L_6fusion15FusionCallbacksIS1P_NS1V_17LinearCombinationISN_fSN_fLNS_15FloatRoundStyleE2EEESM_S1S_JEEENSA_5SM1004TMEM4LOAD26SM100_TMEM_LOAD_16dp128b8xES16_NS17_INS18_ILi3ELi4ELi3EEES1B_NSW_INSB_IJNSC_ILi8EEESK_EEENSB_IJSK_SE_EEEEEEENSA_17SM75_U32x4_LDSM_NENSA_14SM90_TMA_STOREES2A_NSA_17SM90_U32x4_STSM_NENSA_39AutoVectorizingCopyWithAssumedAlignmentILi128EEEEEEvvEEEEvNT_6ParamsE)
	.align		4
        /*000c*/ 	.word	index@(__assertfail)
	.align		4
        /*0010*/ 	.word	0x00000000
	.align		4
        /*0014*/ 	.word	0xfffffffe
	.align		4
        /*0018*/ 	.word	0x00000000
	.align		4
        /*001c*/ 	.word	0xfffffffd
	.align		4
        /*0020*/ 	.word	0x00000000
	.align		4
        /*0024*/ 	.word	0xfffffffc


//--------------------- .nv.constant4             --------------------------
	.section	.nv.constant4,"a",@progbits
	.align	8
	.align		8
.nv.constant4:
        /*0000*/ 	.dword	__assertfail
	.align		8
        /*0008*/ 	.dword	__unnamed_1
	.align		8
        /*0010*/ 	.dword	__unnamed_2
	.align		8
        /*0018*/ 	.dword	_ZN39_INTERNAL_a7422fef_4_k_cu_0cc0448a_33154cuda3std3__45__cpo5beginE
	.align		8
        /*0020*/ 	.dword	_ZN39_INTERNAL_a7422fef_4_k_cu_0cc0448a_33154cuda3std3__45__cpo3endE
	.align		8
        /*0028*/ 	.dword	_ZN39_INTERNAL_a7422fef_4_k_cu_0cc0448a_33154cuda3std3__45__cpo6cbeginE
	.align		8
        /*0030*/ 	.dword	_ZN39_INTERNAL_a7422fef_4_k_cu_0cc0448a_33154cuda3std3__45__cpo4cendE
	.align		8
        /*0038*/ 	.dword	_ZN39_INTERNAL_a7422fef_4_k_cu_0cc0448a_33154cuda3std3__441_GLOBAL__N__a7422fef_4_k_cu_0cc0448a_33156ignoreE
	.align		8
        /*0040*/ 	.dword	_ZN39_INTERNAL_a7422fef_4_k_cu_0cc0448a_33154cuda3std3__419piecewise_constructE
	.align		8
        /*0048*/ 	.dword	_ZN39_INTERNAL_a7422fef_4_k_cu_0cc0448a_33154cuda3std3__48in_placeE
	.align		8
        /*0050*/ 	.dword	_ZN39_INTERNAL_a7422fef_4_k_cu_0cc0448a_33154cuda3std6ranges3__45__cpo4swapE
	.align		8
        /*0058*/ 	.dword	_ZN39_INTERNAL_a7422fef_4_k_cu_0cc0448a_33154cuda3std6ranges3__45__cpo9iter_moveE
	.align		8
        /*0060*/ 	.dword	_ZN39_INTERNAL_a7422fef_4_k_cu_0cc0448a_33154cute7productE
	.align		8
        /*0068*/ 	.dword	_ZN39_INTERNAL_a7422fef_4_k_cu_0cc0448a_33154cute1_E
	.align		8
        /*0070*/ 	.dword	$str$27
	.align		8
        /*0078*/ 	.dword	$str$28
	.align		8
        /*0080*/ 	.dword	$str$29
	.align		8
        /*0088*/ 	.dword	$str$30


//--------------------- .text._ZN7cutlass13device_kernelINS_4conv6kernel13ConvUniversalINS1_16ConvProblemShapeILNS1_8OperatorE2ELi2EEENS1_10collective14CollectiveConvINS1_47MainloopSm100TmaUmmaWarpSpecializedImplicitGemmILS5_2ELi8ELi2ELi1ELi2EN4cute5tupleIJNSA_1CILi2EEENSC_ILi1EEESE_EEEEENSB_IJNSC_ILi64EEENSB_IJNSC_ILi128EEEEEENSB_IJNSC_ILi32EEEEEEEEENS_10tfloat32_tESN_NSA_8TiledMMAINSA_8MMA_AtomIJNSA_17SM100_MMA_TF32_SSISN_SN_fLi64ELi128ELNSA_4UMMA5MajorE1ELSS_1ELNSR_7ScaleInE0ELST_0EEEEEENSA_6LayoutINSB_IJSE_SE_SE_EEENSB_IJNSC_ILi0EEESY_SY_EEEEENSB_IJNSA_10UnderscoreES11_S11_EEEEENS7_6detail27Sm100ImplicitGemmTileTraitsINSA_13SM90_TMA_LOADENSA_14ComposedLayoutINSA_7SwizzleILi2ELi5ELi2EEENSA_18smem_ptr_flag_bitsILi32EEENSW_INSB_IJSK_NSC_ILi4EEEEEENSB_IJSE_SK_EEEEEEEvEENS15_INSA_30SM90_TMA_LOAD_IM2COL_MULTICASTES1G_vEEEENS_8epilogue10collective18CollectiveEpilogueINS1L_23Sm100TmaWarpSpecializedILi4ELi2ELi16ELb1ELb0EEEJSM_NSB_IJNSW_ISH_SE_EENSW_ISK_SE_EEEEESN_NSB_IJlNSB_IJSE_llEEESY_EEESN_S1U_NS1L_6fusion15FusionCallbacksIS1P_NS1V_17LinearCombinationISN_fSN_fLNS_15FloatRoundStyleE2EEESM_S1S_JEEENSA_5SM1004TMEM4LOAD26SM100_TMEM_LOAD_16dp128b8xES16_NS17_INS18_ILi3ELi4ELi3EEES1B_NSW_INSB_IJNSC_ILi8EEESK_EEENSB_IJSK_SE_EEEEEEENSA_17SM75_U32x4_LDSM_NENSA_14SM90_TMA_STOREES2A_NSA_17SM90_U32x4_STSM_NENSA_39AutoVectorizingCopyWithAssumedAlignmentILi128EEEEEEvvEEEEvNT_6ParamsE --------------------------
	.section	.text._ZN7cutlass13device_kernelINS_4conv6kernel13ConvUniversalINS1_16ConvProblemShapeILNS1_8OperatorE2ELi2EEENS1_10collective14CollectiveConvINS1_47MainloopSm100TmaUmmaWarpSpecializedImplicitGemmILS5_2ELi8ELi2ELi1ELi2EN4cute5tupleIJNSA_1CILi2EEENSC_ILi1EEESE_EEEEENSB_IJNSC_ILi64EEENSB_IJNSC_ILi128EEEEEENSB_IJNSC_ILi32EEEEEEEEENS_10tfloat32_tESN_NSA_8TiledMMAINSA_8MMA_AtomIJNSA_17SM100_MMA_TF32_SSISN_SN_fLi64ELi128ELNSA_4UMMA5MajorE1ELSS_1ELNSR_7ScaleInE0ELST_0EEEEEENSA_6LayoutINSB_IJSE_SE_SE_EEENSB_IJNSC_ILi0EEESY_SY_EEEEENSB_IJNSA_10UnderscoreES11_S11_EEEEENS7_6detail27Sm100ImplicitGemmTileTraitsINSA_13SM90_TMA_LOADENSA_14ComposedLayoutINSA_7SwizzleILi2ELi5ELi2EEENSA_18smem_ptr_flag_bitsILi32EEENSW_INSB_IJSK_NSC_ILi4EEEEEENSB_IJSE_SK_EEEEEEEvEENS15_INSA_30SM90_TMA_LOAD_IM2COL_MULTICASTES1G_vEEEENS_8epilogue10collective18CollectiveEpilogueINS1L_23Sm100TmaWarpSpecializedILi4ELi2ELi16ELb1ELb0EEEJSM_NSB_IJNSW_ISH_SE_EENSW_ISK_SE_EEEEESN_NSB_IJlNSB_IJSE_llEEESY_EEESN_S1U_NS1L_6fusion15FusionCallbacksIS1P_NS1V_17LinearCombinationISN_fSN_fLNS_15FloatRoundStyleE2EEESM_S1S_JEEENSA_5SM1004TMEM4LOAD26SM100_TMEM_LOAD_16dp128b8xES16_NS17_INS18_ILi3ELi4ELi3EEES1B_NSW_INSB_IJNSC_ILi8EEESK_EEENSB_IJSK_SE_EEEEEEENSA_17SM75_U32x4_LDSM_NENSA_14SM90_TMA_STOREES2A_NSA_17SM90_U32x4_STSM_NENSA_39AutoVectorizingCopyWithAssumedAlignmentILi128EEEEEEvvEEEEvNT_6ParamsE,"ax",@progbits
	.align	128
.text._ZN7cutlass13device_kernelINS_4conv6kernel13ConvUniversalINS1_16ConvProblemShapeILNS1_8OperatorE2ELi2EEENS1_10collective14CollectiveConvINS1_47MainloopSm100TmaUmmaWarpSpecializedImplicitGemmILS5_2ELi8ELi2ELi1ELi2EN4cute5tupleIJNSA_1CILi2EEENSC_ILi1EEESE_EEEEENSB_IJNSC_ILi64EEENSB_IJNSC_ILi128EEEEEENSB_IJNSC_ILi32EEEEEEEEENS_10tfloat32_tESN_NSA_8TiledMMAINSA_8MMA_AtomIJNSA_17SM100_MMA_TF32_SSISN_SN_fLi64ELi128ELNSA_4UMMA5MajorE1ELSS_1ELNSR_7ScaleInE0ELST_0EEEEEENSA_6LayoutINSB_IJSE_SE_SE_EEENSB_IJNSC_ILi0EEESY_SY_EEEEENSB_IJNSA_10UnderscoreES11_S11_EEEEENS7_6detail27Sm100ImplicitGemmTileTraitsINSA_13SM90_TMA_LOADENSA_14ComposedLayoutINSA_7SwizzleILi2ELi5ELi2EEENSA_18smem_ptr_flag_bitsILi32EEENSW_INSB_IJSK_NSC_ILi4EEEEEENSB_IJSE_SK_EEEEEEEvEENS15_INSA_30SM90_TMA_LOAD_IM2COL_MULTICASTES1G_vEEEENS_8epilogue10collective18CollectiveEpilogueINS1L_23Sm100TmaWarpSpecializedILi4ELi2ELi16ELb1ELb0EEEJSM_NSB_IJNSW_ISH_SE_EENSW_ISK_SE_EEEEESN_NSB_IJlNSB_IJSE_llEEESY_EEESN_S1U_NS1L_6fusion15FusionCallbacksIS1P_NS1V_17LinearCombinationISN_fSN_fLNS_15FloatRoundStyleE2EEESM_S1S_JEEENSA_5SM1004TMEM4LOAD26SM100_TMEM_LOAD_16dp128b8xES16_NS17_INS18_ILi3ELi4ELi3EEES1B_NSW_INSB_IJNSC_ILi8EEESK_EEENSB_IJSK_SE_EEEEEEENSA_17SM75_U32x4_LDSM_NENSA_14SM90_TMA_STOREES2A_NSA_17SM90_U32x4_STSM_NENSA_39AutoVectorizingCopyWithAssumedAlignmentILi128EEEEEEvvEEEEvNT_6ParamsE:
        .type           _ZN7cutlass13device_kernelINS_4conv6kernel13ConvUniversalINS1_16ConvProblemShapeILNS1_8OperatorE2ELi2EEENS1_10collective14CollectiveConvINS1_47MainloopSm100TmaUmmaWarpSpecializedImplicitGemmILS5_2ELi8ELi2ELi1ELi2EN4cute5tupleIJNSA_1CILi2EEENSC_ILi1EEESE_EEEEENSB_IJNSC_ILi64EEENSB_IJNSC_ILi128EEEEEENSB_IJNSC_ILi32EEEEEEEEENS_10tfloat32_tESN_NSA_8TiledMMAINSA_8MMA_AtomIJNSA_17SM100_MMA_TF32_SSISN_SN_fLi64ELi128ELNSA_4UMMA5MajorE1ELSS_1ELNSR_7ScaleInE0ELST_0EEEEEENSA_6LayoutINSB_IJSE_SE_SE_EEENSB_IJNSC_ILi0EEESY_SY_EEEEENSB_IJNSA_10UnderscoreES11_S11_EEEEENS7_6detail27Sm100ImplicitGemmTileTraitsINSA_13SM90_TMA_LOADENSA_14ComposedLayoutINSA_7SwizzleILi2ELi5ELi2EEENSA_18smem_ptr_flag_bitsILi32EEENSW_INSB_IJSK_NSC_ILi4EEEEEENSB_IJSE_SK_EEEEEEEvEENS15_INSA_30SM90_TMA_LOAD_IM2COL_MULTICASTES1G_vEEEENS_8epilogue10collective18CollectiveEpilogueINS1L_23Sm100TmaWarpSpecializedILi4ELi2ELi16ELb1ELb0EEEJSM_NSB_IJNSW_ISH_SE_EENSW_ISK_SE_EEEEESN_NSB_IJlNSB_IJSE_llEEESY_EEESN_S1U_NS1L_6fusion15FusionCallbacksIS1P_NS1V_17LinearCombinationISN_fSN_fLNS_15FloatRoundStyleE2EEESM_S1S_JEEENSA_5SM1004TMEM4LOAD26SM100_TMEM_LOAD_16dp128b8xES16_NS17_INS18_ILi3ELi4ELi3EEES1B_NSW_INSB_IJNSC_ILi8EEESK_EEENSB_IJSK_SE_EEEEEEENSA_17SM75_U32x4_LDSM_NENSA_14SM90_TMA_STOREES2A_NSA_17SM90_U32x4_STSM_NENSA_39AutoVectorizingCopyWithAssumedAlignmentILi128EEEEEEvvEEEEvNT_6ParamsE,@function
        .size           _ZN7cutlass13device_kernelINS_4conv6kernel13ConvUniversalINS1_16ConvProblemShapeILNS1_8OperatorE2ELi2EEENS1_10collective14CollectiveConvINS1_47MainloopSm100TmaUmmaWarpSpecializedImplicitGemmILS5_2ELi8ELi2ELi1ELi2EN4cute5tupleIJNSA_1CILi2EEENSC_ILi1EEESE_EEEEENSB_IJNSC_ILi64EEENSB_IJNSC_ILi128EEEEEENSB_IJNSC_ILi32EEEEEEEEENS_10tfloat32_tESN_NSA_8TiledMMAINSA_8MMA_AtomIJNSA_17SM100_MMA_TF32_SSISN_SN_fLi64ELi128ELNSA_4UMMA5MajorE1ELSS_1ELNSR_7ScaleInE0ELST_0EEEEEENSA_6LayoutINSB_IJSE_SE_SE_EEENSB_IJNSC_ILi0EEESY_SY_EEEEENSB_IJNSA_10UnderscoreES11_S11_EEEEENS7_6detail27Sm100ImplicitGemmTileTraitsINSA_13SM90_TMA_LOADENSA_14ComposedLayoutINSA_7SwizzleILi2ELi5ELi2EEENSA_18smem_ptr_flag_bitsILi32EEENSW_INSB_IJSK_NSC_ILi4EEEEEENSB_IJSE_SK_EEEEEEEvEENS15_INSA_30SM90_TMA_LOAD_IM2COL_MULTICASTES1G_vEEEENS_8epilogue10collective18CollectiveEpilogueINS1L_23Sm100TmaWarpSpecializedILi4ELi2ELi16ELb1ELb0EEEJSM_NSB_IJNSW_ISH_SE_EENSW_ISK_SE_EEEEESN_NSB_IJlNSB_IJSE_llEEESY_EEESN_S1U_NS1L_6fusion15FusionCallbacksIS1P_NS1V_17LinearCombinationISN_fSN_fLNS_15FloatRoundStyleE2EEESM_S1S_JEEENSA_5SM1004TMEM4LOAD26SM100_TMEM_LOAD_16dp128b8xES16_NS17_INS18_ILi3ELi4ELi3EEES1B_NSW_INSB_IJNSC_ILi8EEESK_EEENSB_IJSK_SE_EEEEEEENSA_17SM75_U32x4_LDSM_NENSA_14SM90_TMA_STOREES2A_NSA_17SM90_U32x4_STSM_NENSA_39AutoVectorizingCopyWithAssumedAlignmentILi128EEEEEEvvEEEEvNT_6ParamsE,(.L_x_186 - _ZN7cutlass13device_kernelINS_4conv6kernel13ConvUniversalINS1_16ConvProblemShapeILNS1_8OperatorE2ELi2EEENS1_10collective14CollectiveConvINS1_47MainloopSm100TmaUmmaWarpSpecializedImplicitGemmILS5_2ELi8ELi2ELi1ELi2EN4cute5tupleIJNSA_1CILi2EEENSC_ILi1EEESE_EEEEENSB_IJNSC_ILi64EEENSB_IJNSC_ILi128EEEEEENSB_IJNSC_ILi32EEEEEEEEENS_10tfloat32_tESN_NSA_8TiledMMAINSA_8MMA_AtomIJNSA_17SM100_MMA_TF32_SSISN_SN_fLi64ELi128ELNSA_4UMMA5MajorE1ELSS_1ELNSR_7ScaleInE0ELST_0EEEEEENSA_6LayoutINSB_IJSE_SE_SE_EEENSB_IJNSC_ILi0EEESY_SY_EEEEENSB_IJNSA_10UnderscoreES11_S11_EEEEENS7_6detail27Sm100ImplicitGemmTileTraitsINSA_13SM90_TMA_LOADENSA_14ComposedLayoutINSA_7SwizzleILi2ELi5ELi2EEENSA_18smem_ptr_flag_bitsILi32EEENSW_INSB_IJSK_NSC_ILi4EEEEEENSB_IJSE_SK_EEEEEEEvEENS15_INSA_30SM90_TMA_LOAD_IM2COL_MULTICASTES1G_vEEEENS_8epilogue10collective18CollectiveEpilogueINS1L_23Sm100TmaWarpSpecializedILi4ELi2ELi16ELb1ELb0EEEJSM_NSB_IJNSW_ISH_SE_EENSW_ISK_SE_EEEEESN_NSB_IJlNSB_IJSE_llEEESY_EEESN_S1U_NS1L_6fusion15FusionCallbacksIS1P_NS1V_17LinearCombinationISN_fSN_fLNS_15FloatRoundStyleE2EEESM_S1S_JEEENSA_5SM1004TMEM4LOAD26SM100_TMEM_LOAD_16dp128b8xES16_NS17_INS18_ILi3ELi4ELi3EEES1B_NSW_INSB_IJNSC_ILi8EEESK_EEENSB_IJSK_SE_EEEEEEENSA_17SM75_U32x4_LDSM_NENSA_14SM90_TMA_STOREES2A_NSA_17SM90_U32x4_STSM_NENSA_39AutoVectorizingCopyWithAssumedAlignmentILi128EEEEEEvvEEEEvNT_6ParamsE)
        .other          _ZN7cutlass13device_kernelINS_4conv6kernel13ConvUniversalINS1_16ConvProblemShapeILNS1_8OperatorE2ELi2EEENS1_10collective14CollectiveConvINS1_47MainloopSm100TmaUmmaWarpSpecializedImplicitGemmILS5_2ELi8ELi2ELi1ELi2EN4cute5tupleIJNSA_1CILi2EEENSC_ILi1EEESE_EEEEENSB_IJNSC_ILi64EEENSB_IJNSC_ILi128EEEEEENSB_IJNSC_ILi32EEEEEEEEENS_10tfloat32_tESN_NSA_8TiledMMAINSA_8MMA_AtomIJNSA_17SM100_MMA_TF32_SSISN_SN_fLi64ELi128ELNSA_4UMMA5MajorE1ELSS_1ELNSR_7ScaleInE0ELST_0EEEEEENSA_6LayoutINSB_IJSE_SE_SE_EEENSB_IJNSC_ILi0EEESY_SY_EEEEENSB_IJNSA_10UnderscoreES11_S11_EEEEENS7_6detail27Sm100ImplicitGemmTileTraitsINSA_13SM90_TMA_LOADENSA_14ComposedLayoutINSA_7SwizzleILi2ELi5ELi2EEENSA_18smem_ptr_flag_bitsILi32EEENSW_INSB_IJSK_NSC_ILi4EEEEEENSB_IJSE_SK_EEEEEEEvEENS15_INSA_30SM90_TMA_LOAD_IM2COL_MULTICASTES1G_vEEEENS_8epilogue10collective18CollectiveEpilogueINS1L_23Sm100TmaWarpSpecializedILi4ELi2ELi16ELb1ELb0EEEJSM_NSB_IJNSW_ISH_SE_EENSW_ISK_SE_EEEEESN_NSB_IJlNSB_IJSE_llEEESY_EEESN_S1U_NS1L_6fusion15FusionCallbacksIS1P_NS1V_17LinearCombinationISN_fSN_fLNS_15FloatRoundStyleE2EEESM_S1S_JEEENSA_5SM1004TMEM4LOAD26SM100_TMEM_LOAD_16dp128b8xES16_NS17_INS18_ILi3ELi4ELi3EEES1B_NSW_INSB_IJNSC_ILi8EEESK_EEENSB_IJSK_SE_EEEEEEENSA_17SM75_U32x4_LDSM_NENSA_14SM90_TMA_STOREES2A_NSA_17SM90_U32x4_STSM_NENSA_39AutoVectorizingCopyWithAssumedAlignmentILi128EEEEEEvvEEEEvNT_6ParamsE,@"STO_CUDA_ENTRY STV_DEFAULT"
_ZN7cutlass13device_kernelINS_4conv6kernel13ConvUniversalINS1_16ConvProblemShapeILNS1_8OperatorE2ELi2EEENS1_10collective14CollectiveConvINS1_47MainloopSm100TmaUmmaWarpSpecializedImplicitGemmILS5_2ELi8ELi2ELi1ELi2EN4cute5tupleIJNSA_1CILi2EEENSC_ILi1EEESE_EEEEENSB_IJNSC_ILi64EEENSB_IJNSC_ILi128EEEEEENSB_IJNSC_ILi32EEEEEEEEENS_10tfloat32_tESN_NSA_8TiledMMAINSA_8MMA_AtomIJNSA_17SM100_MMA_TF32_SSISN_SN_fLi64ELi128ELNSA_4UMMA5MajorE1ELSS_1ELNSR_7ScaleInE0ELST_0EEEEEENSA_6LayoutINSB_IJSE_SE_SE_EEENSB_IJNSC_ILi0EEESY_SY_EEEEENSB_IJNSA_10UnderscoreES11_S11_EEEEENS7_6detail27Sm100ImplicitGemmTileTraitsINSA_13SM90_TMA_LOADENSA_14ComposedLayoutINSA_7SwizzleILi2ELi5ELi2EEENSA_18smem_ptr_flag_bitsILi32EEENSW_INSB_IJSK_NSC_ILi4EEEEEENSB_IJSE_SK_EEEEEEEvEENS15_INSA_30SM90_TMA_LOAD_IM2COL_MULTICASTES1G_vEEEENS_8epilogue10collective18CollectiveEpilogueINS1L_23Sm100TmaWarpSpecializedILi4ELi2ELi16ELb1ELb0EEEJSM_NSB_IJNSW_ISH_SE_EENSW_ISK_SE_EEEEESN_NSB_IJlNSB_IJSE_llEEESY_EEESN_S1U_NS1L_6fusion15FusionCallbacksIS1P_NS1V_17LinearCombinationISN_fSN_fLNS_15FloatRoundStyleE2EEESM_S1S_JEEENSA_5SM1004TMEM4LOAD26SM100_TMEM_LOAD_16dp128b8xES16_NS17_INS18_ILi3ELi4ELi3EEES1B_NSW_INSB_IJNSC_ILi8EEESK_EEENSB_IJSK_SE_EEEEEEENSA_17SM75_U32x4_LDSM_NENSA_14SM90_TMA_STOREES2A_NSA_17SM90_U32x4_STSM_NENSA_39AutoVectorizingCopyWithAssumedAlignmentILi128EEEEEEvvEEEEvNT_6ParamsE:
[----:B------:R-:W1:Y:S01]  /*0000*/  LDC R1, c[0x0][0x37c] ;  /* 0x0000df00ff017b82 */ /* 0x000e620000000800 */
[----:B------:R-:W2:Y:S01]  /*0010*/  S2R R77, SR_TID.X ;  /* 0x00000000004d7919 */ /* 0x000ea20000002100 */
[----:B------:R-:W3:Y:S01]  /*0020*/  LDCU.64 UR6, c[0x0][0x890] ;  /* 0x00011200ff0677ac */ /* 0x000ee20008000a00 */
[----:B-1----:R-:W-:Y:S01]  /*0030*/  VIADD R1, R1, 0xfffffff8 ;  /* 0xfffffff801017836 */ /* 0x002fe20000000000 */
[----:B------:R-:W-:Y:S02]  /*0040*/  PRMT R68, RZ, 0x7610, R68 ;  /* 0x00007610ff447816 */ /* 0x000fe40000000044 */
[----:B------:R-:W-:Y:S01]  /*0050*/  ELECT P6, URZ, PT ;  /* 0x0000000000ff782f */ /* 0x000fe200038c0000 */
[----:B------:R-:W1:Y:S01]  /*0060*/  LDCU.64 UR46, c[0x0][0x358] ;  /* 0x00006b00ff2e77ac */ /* 0x000e620008000a00 */
[----:B---3--:R-:W-:-:S04]  /*0070*/  UISETP.NE.U32.AND UP0, UPT, UR6, URZ, UPT ;  /* 0x000000ff0600728c */ /* 0x008fc8000bf05070 */
[----:B------:R-:W-:Y:S01]  /*0080*/  UISETP.NE.AND.EX UP0, UPT, UR7, URZ, UPT, UP0 ;  /* 0x000000ff0700728c */ /* 0x000fe2000bf05300 */
[----:B--2---:R-:W-:-:S05]  /*0090*/  SHF.R.U32.HI R78, RZ, 0x5, R77 ;  /* 0x00000005ff4e7819 */ /* 0x004fca000001164d */
[----:B------:R-:W2:Y:S02]  /*00a0*/  SHFL.IDX PT, R0, R78, RZ, 0x1f ;  /* 0x00001fff4e007589 */ /* 0x000ea400000e0000 */
[----:B--2---:R-:W-:Y:S01]  /*00b0*/  R2UR UR4, R0 ;  /* 0x00000000000472ca */ /* 0x004fe200000e0000 */
[----:B-1----:R-:W-:-:S14]  /*00c0*/  BRA.U UP0, `(.L_x_0) ;  /* 0x00000001002c7547 */ /* 0x002fdc000b800000 */
[----:B------:R-:W1:Y:S02]  /*00d0*/  LDCU.64 UR8, c[0x0][0x888] ;  /* 0x00011100ff0877ac */ /* 0x000e640008000a00 */
[----:B-1----:R-:W-:-:S04]  /*00e0*/  UISETP.NE.U32.AND UP0, UPT, UR8, URZ, UPT ;  /* 0x000000ff0800728c */ /* 0x002fc8000bf05070 */
[----:B------:R-:W-:-:S09]  /*00f0*/  UISETP.NE.AND.EX UP0, UPT, UR9, URZ, UPT, UP0 ;  /* 0x000000ff0900728c */ /* 0x000fd2000bf05300 */
[----:B------:R-:W-:Y:S05]  /*0100*/  BRA.U !UP0, `(.L_x_1) ;  /* 0x0000000108107547 */ /* 0x000fea000b800000 */
[----:B------:R-:W1:Y:S02]  /*0110*/  LDC.64 R2, c[0x0][0x888] ;  /* 0x00022200ff027b82 */ /* 0x000e640000000a00 */
[----:B-1----:R1:W5:Y:S01]  /*0120*/  LDG.E R35, desc[UR46][R2.64] ;  /* 0x0000002e02237981 */ /* 0x002362000c1e1900 */
[----:B------:R-:W-:Y:S01]  /*0130*/  HFMA2 R68, -RZ, RZ, 0, 5.9604644775390625e-08 ;  /* 0x00000001ff447431 */ /* 0x000fe200000001ff */
[----:B------:R-:W-:Y:S05]  /*0140*/  BRA `(.L_x_0) ;  /* 0x00000000000c7947 */ /* 0x000fea0003800000 */
.L_x_1:
[----:B------:R-:W1:Y:S01]  /*0150*/  LDCU UR5, c[0x0][0x880] ;  /* 0x00011000ff0577ac */ /* 0x000e620008000800 */
[----:B------:R-:W-:Y:S01]  /*0160*/  HFMA2 R68, -RZ, RZ, 0, 5.9604644775390625e-08 ;  /* 0x00000001ff447431 */ /* 0x000fe200000001ff */
[----:B-1----:R-:W-:Y:S02]  /*0170*/  MOV R35, UR5 ;  /* 0x0000000500237c02 */ /* 0x002fe40008000f00 */
.L_x_0:
[----:B------:R-:W2:Y:S02]  /*0180*/  LDCU.64 UR8, c[0x0][0x8b0] ;  /* 0x00011600ff0877ac */ /* 0x000ea40008000a00 */
[----:B--2---:R-:W-:-:S04]  /*0190*/  UISETP.NE.U32.AND UP0, UPT, UR8, URZ, UPT ;  /* 0x000000ff0800728c */ /* 0x004fc8000bf05070 */
[----:B------:R-:W-:-:S09]  /*01a0*/  UISETP.NE.AND.EX UP0, UPT, UR9, URZ, UPT, UP0 ;  /* 0x000000ff0900728c */ /* 0x000fd2000bf05300 */
[----:B------:R-:W-:Y:S05]  /*01b0*/  BRA.U UP0, `(.L_x_2) ;  /* 0x0000000100247547 */ /* 0x000fea000b800000 */
[----:B------:R-:W2:Y:S02]  /*01c0*/  LDCU.64 UR8, c[0x0][0x8a8] ;  /* 0x00011500ff0877ac */ /* 0x000ea40008000a00 */
[----:B--2---:R-:W-:-:S04]  /*01d0*/  UISETP.NE.U32.AND UP0, UPT, UR8, URZ, UPT ;  /* 0x000000ff0800728c */ /* 0x004fc8000bf05070 */
[----:B------:R-:W-:-:S09]  /*01e0*/  UISETP.NE.AND.EX UP0, UPT, UR9, URZ, UPT, UP0 ;  /* 0x000000ff0900728c */ /* 0x000fd2000bf05300 */
[----:B------:R-:W-:Y:S05]  /*01f0*/  BRA.U !UP0, `(.L_x_3) ;  /* 0x00000001080c7547 */ /* 0x000fea000b800000 */
[----:B-1----:R-:W1:Y:S02]  /*0200*/  LDC.64 R2, c[0x0][0x8a8] ;  /* 0x00022a00ff027b82 */ /* 0x002e640000000a00 */
[----:B-1----:R2:W5:Y:S01]  /*0210*/  LDG.E R33, desc[UR46][R2.64] ;  /* 0x0000002e02217981 */ /* 0x002562000c1e1900 */
[----:B------:R-:W-:Y:S05]  /*0220*/  BRA `(.L_x_2) ;  /* 0x0000000000087947 */ /* 0x000fea0003800000 */
.L_x_3:
[----:B------:R-:W2:Y:S02]  /*0230*/  LDCU UR5, c[0x0][0x8a0] ;  /* 0x00011400ff0577ac */ /* 0x000ea40008000800 */
[----:B--2---:R-:W-:Y:S02]  /*0240*/  MOV R33, UR5 ;  /* 0x0000000500217c02 */ /* 0x004fe40008000f00 */
.L_x_2:
[----:B------:R-:W-:Y:S01]  /*0250*/  IMAD.U32 R0, RZ, RZ, UR4 ;  /* 0x00000004ff007e24 */ /* 0x000fe2000f8e00ff */
[----:B------:R-:W-:Y:S04]  /*0260*/  BSSY.RECONVERGENT B0, `(.L_x_4) ;  /* 0x000000c000007945 */ /* 0x000fe80003800200 */
[C---:B------:R-:W-:Y:S02]  /*0270*/  ISETP.NE.OR P1, PT, R0.reuse, 0x1, !P6 ;  /* 0x000000010000780c */ /* 0x040fe40007725670 */
[----:B------:R-:W-:-:S11]  /*0280*/  ISETP.NE.OR P0, PT, R0, 0x3, !P6 ;  /* 0x000000030000780c */ /* 0x000fd60007705670 */
[----:B------:R-:W-:Y:S05]  /*0290*/  @P1 BRA `(.L_x_5) ;  /* 0x0000000000201947 */ /* 0x000fea0003800000 */
[----:B------:R-:W3:Y:S02]  /*02a0*/  LDCU.64 UR8, c[0x0][0x348] ;  /* 0x00006900ff0877ac */ /* 0x000ee40008000a00 */
[----:B---3--:R-:W-:Y:S02]  /*02b0*/  UIADD3 UR10, UP1, UPT, UR8, 0x80, URZ ;  /* 0x00000080080a7890 */ /* 0x008fe4000ff3e0ff */
[----:B------:R-:W-:Y:S02]  /*02c0*/  UIADD3 UR8, UP0, UPT, UR8, 0x180, URZ ;  /* 0x0000018008087890 */ /* 0x000fe4000ff1e0ff */
[----:B------:R-:W-:Y:S02]  /*02d0*/  UIADD3.X UR11, UPT, UPT, URZ, UR9, URZ, UP1, !UPT ;  /* 0x00000009ff0b7290 */ /* 0x000fe40008ffe4ff */
[----:B------:R-:W-:-:S07]  /*02e0*/  UIADD3.X UR9, UPT, UPT, URZ, UR9, URZ, UP0, !UPT ;  /* 0x00000009ff097290 */ /* 0x000fce00087fe4ff */
[----:B------:R3:W-:Y:S02]  /*02f0*/  UTMACCTL.PF [UR10] ;  /* 0x000000000a0079b9 */ /* 0x0007e40008040000 */
[----:B------:R3:W-:Y:S02]  /*0300*/  UTMACCTL.PF [UR8] ;  /* 0x00000000080079b9 */ /* 0x0007e40008040000 */
[----:B---3--:R-:W-:Y:S01]  /*0310*/  NOP ;  /* 0x0000000000007918 */ /* 0x008fe20000000000 */
.L_x_5:
[----:B------:R-:W-:Y:S05]  /*0320*/  BSYNC.RECONVERGENT B0 ;  /* 0x0000000000007941 */ /* 0x000fea0003800200 */
.L_x_4:
[----:B------:R-:W-:Y:S04]  /*0330*/  BSSY.RECONVERGENT B0, `(.L_x_6) ;  /* 0x000000a000007945 */ /* 0x000fe80003800200 */
        /* <DEDUP_REMOVED lines=9> */
.L_x_7:
[----:B------:R-:W-:Y:S05]  /*03d0*/  BSYNC.RECONVERGENT B0 ;  /* 0x0000000000007941 */ /* 0x000fea0003800200 */
.L_x_6:
[----:B------:R-:W3:Y:S01]  /*03e0*/  LDCU.64 UR8, c[0x0][0x888] ;  /* 0x00011100ff0877ac */ /* 0x000ee20008000a00 */
[----:B------:R-:W-:Y:S02]  /*03f0*/  UISETP.EQ.U32.AND UP1, UPT, UR6, URZ, UPT ;  /* 0x000000ff0600728c */ /* 0x000fe4000bf22070 */
[----:B------:R-:W-:Y:S02]  /*0400*/  UPLOP3.LUT UP6, UPT, UPT, UPT, UPT, 0x80, 0x8 ;  /* 0x000000000008789c */ /* 0x000fe40003fcf070 */
[----:B---3--:R-:W-:-:S04]  /*0410*/  UISETP.NE.U32.AND UP0, UPT, UR8, URZ, UPT ;  /* 0x000000ff0800728c */ /* 0x008fc8000bf05070 */
[----:B------:R-:W-:-:S04]  /*0420*/  UISETP.NE.AND.EX UP0, UPT, UR9, URZ, UPT, UP0 ;  /* 0x000000ff0900728c */ /* 0x000fc8000bf05300 */
[----:B------:R-:W-:-:S04]  /*0430*/  UISETP.EQ.OR.EX UP2, UPT, UR7, URZ, !UP0, UP1 ;  /* 0x000000ff0700728c */ /* 0x000fc8000c742710 */
[----:B------:R-:W-:-:S05]  /*0440*/  UP2UR UR49, UPR, URZ, 0x4 ;  /* 0x00000004ff317883 */ /* 0x000fca0008000000 */
[----:B------:R-:W-:Y:S07]  /*0450*/  BRA.U !UP2, `(.L_x_8) ;  /* 0x000000010a207547 */ /* 0x000fee000b800000 */
[----:B------:R-:W-:Y:S01]  /*0460*/  UISETP.NE.U32.AND UP2, UPT, UR6, URZ, UPT ;  /* 0x000000ff0600728c */ /* 0x000fe2000bf45070 */
[----:B-----5:R-:W-:Y:S01]  /*0470*/  FSETP.NEU.AND P0, PT, R35, RZ, PT ;  /* 0x000000ff2300720b */ /* 0x020fe20003f0d000 */
[----:B------:R-:W-:Y:S02]  /*0480*/  USEL UR5, URZ, 0xffffffff, UP0 ;  /* 0xffffffffff057887 */ /* 0x000fe40008000000 */
[----:B------:R-:W-:-:S10]  /*0490*/  UISETP.NE.AND.EX UP2, UPT, UR7, URZ, UPT, UP2 ;  /* 0x000000ff0700728c */ /* 0x000fd4000bf45320 */
[----:B------:R-:W-:Y:S01]  /*04a0*/  VOTEU.ANY UP1, P0 ;  /* 0x0000000000ff7886 */ /* 0x000fe20000020100 */
[----:B------:R-:W-:-:S04]  /*04b0*/  @!UP2 USEL UR5, URZ, 0xffffffff, UP1 ;  /* 0xffffffffff05a887 */ /* 0x000fc80008800000 */
[----:B------:R-:W-:-:S04]  /*04c0*/  ULOP3.LUT UR5, UR5, 0x1, URZ, 0xc0, !UPT ;  /* 0x0000000105057892 */ /* 0x000fc8000f8ec0ff */
[----:B------:R-:W-:-:S11]  /*04d0*/  UISETP.NE.U32.AND UP6, UPT, UR5, 0x1, UPT ;  /* 0x000000010500788c */ /* 0x000fd6000bfc5070 */
.L_x_8:
[----:B-12---:R-:W1:Y:S02]  /*04e0*/  SHFL.IDX PT, R2, R78, RZ, 0x1f ;  /* 0x00001fff4e027589 */ /* 0x006e6400000e0000 */
[----:B-1----:R-:W-:-:S13]  /*04f0*/  ISETP.NE.AND P0, PT, R2, RZ, PT ;  /* 0x000000ff0200720c */ /* 0x002fda0003f05270 */
[----:B------:R-:W-:Y:S05]  /*0500*/  @P0 BRA `(.L_x_9) ;  /* 0x0000000000840947 */ /* 0x000fea0003800000 */
[----:B------:R-:W-:Y:S01]  /*0510*/  ELECT P0, URZ, PT ;  /* 0x0000000000ff782f */ /* 0x000fe20003800000 */
[----:B------:R-:W-:-:S12]  /*0520*/  BSSY.RECONVERGENT B0, `(.L_x_9) ;  /* 0x000001f000007945 */ /* 0x000fd80003800200 */
[----:B------:R-:W-:Y:S05]  /*0530*/  @!P0 BRA `(.L_x_10) ;  /* 0x0000000000748947 */ /* 0x000fea0003800000 */
[----:B------:R-:W1:Y:S01]  /*0540*/  S2UR UR7, SR_CgaCtaId ;  /* 0x00000000000779c3 */ /* 0x000e620000008800 */
[----:B------:R-:W-:Y:S01]  /*0550*/  UMOV UR8, 0x400 ;  /* 0x0000040000087882 */ /* 0x000fe20000000000 */
[----:B------:R-:W-:Y:S01]  /*0560*/  UMOV UR6, 0x1 ;  /* 0x0000000100067882 */ /* 0x000fe20000000000 */
[----:B------:R-:W-:Y:S02]  /*0570*/  UMOV UR5, 0x2 ;  /* 0x0000000200057882 */ /* 0x000fe40000000000 */
[----:B------:R-:W-:-:S04]  /*0580*/  UIADD3 UR10, UPT, UPT, -UR5, 0x100000, URZ ;  /* 0x00100000050a7890 */ /* 0x000fc8000fffe1ff */
[----:B------:R-:W-:Y:S02]  /*0590*/  USHF.L.U32 UR11, UR10, 0xb, URZ ;  /* 0x0000000b0a0b7899 */ /* 0x000fe400080006ff */
[----:B------:R-:W-:Y:S02]  /*05a0*/  USHF.L.U32 UR10, UR10, 0x1, URZ ;  /* 0x000000010a0a7899 */ /* 0x000fe400080006ff */
[----:B-1----:R-:W-:Y:S02]  /*05b0*/  ULEA UR7, UR7, UR8, 0x18 ;  /* 0x0000000807077291 */ /* 0x002fe4000f8ec0ff */
[----:B------:R-:W-:-:S04]  /*05c0*/  UIADD3 UR8, UPT, UPT, -UR6, 0x100000, URZ ;  /* 0x0010000006087890 */ /* 0x000fc8000fffe1ff */
[----:B------:R-:W-:Y:S02]  /*05d0*/  USHF.L.U32 UR9, UR8, 0xb, URZ ;  /* 0x0000000b08097899 */ /* 0x000fe400080006ff */
[----:B------:R-:W-:Y:S01]  /*05e0*/  USHF.L.U32 UR8, UR8, 0x1, URZ ;  /* 0x0000000108087899 */ /* 0x000fe200080006ff */
[----:B------:R-:W1:Y:S11]  /*05f0*/  FENCE.VIEW.ASYNC.S ;  /* 0x00000000000073c6 */ /* 0x000e760000000000 */
[----:B-1----:R1:W2:Y:S01]  /*0600*/  SYNCS.EXCH.64 URZ, [UR7], UR8 ;  /* 0x0000000807ff75b2 */ /* 0x0022a20008000100 */
[----:B------:R1:W3:Y:S01]  /*0610*/  SYNCS.EXCH.64 URZ, [UR7+0x40], UR10 ;  /* 0x0000400a07ff75b2 */ /* 0x0002e20008000100 */
[----:B------:R1:W4:Y:S01]  /*0620*/  SYNCS.EXCH.64 URZ, [UR7+0x8], UR8 ;  /* 0x0000080807ff75b2 */ /* 0x0003220008000100 */
[----:B------:R1:W1:Y:S01]  /*0630*/  SYNCS.EXCH.64 URZ, [UR7+0x48], UR10 ;  /* 0x0000480a07ff75b2 */ /* 0x0002620008000100 */
        /* <DEDUP_REMOVED lines=12> */
[----:B------:R-:W-:Y:S01]  /*0700*/  NOP ;  /* 0x0000000000007918 */ /* 0x000fe20000000000 */
.L_x_10:
[----:B-1----:R-:W-:Y:S05]  /*0710*/  BSYNC.RECONVERGENT B0 ;  /* 0x0000000000007941 */ /* 0x002fea0003800200 */
.L_x_9:
[----:B------:R-:W1:Y:S01]  /*0720*/  SHFL.IDX PT, R2, R78, RZ, 0x1f ;  /* 0x00001fff4e027589 */ /* 0x000e6200000e0000 */
[----:B------:R-:W-:Y:S01]  /*0730*/  NOP ;  /* 0x0000000000007918 */ /* 0x000fe20000000000 */
[----:B-1----:R-:W-:-:S13]  /*0740*/  ISETP.NE.AND P0, PT, R2, 0x1, PT ;  /* 0x000000010200780c */ /* 0x002fda0003f05270 */
[----:B------:R-:W-:Y:S05]  /*0750*/  @P0 BRA `(.L_x_11) ;  /* 0x0000000000580947 */ /* 0x000fea0003800000 */
[----:B------:R-:W1:Y:S01]  /*0760*/  S2UR UR7, SR_CgaCtaId ;  /* 0x00000000000779c3 */ /* 0x000e620000008800 */
[----:B------:R-:W-:Y:S01]  /*0770*/  UMOV UR8, 0x400 ;  /* 0x0000040000087882 */ /* 0x000fe20000000000 */
[----:B------:R-:W-:Y:S01]  /*0780*/  UMOV UR6, 0x20 ;  /* 0x0000002000067882 */ /* 0x000fe20000000000 */
[----:B------:R-:W-:Y:S01]  /*0790*/  UMOV UR5, 0x80 ;  /* 0x0000008000057882 */ /* 0x000fe20000000000 */
[----:B------:R-:W-:Y:S01]  /*07a0*/  ELECT P0, URZ, PT ;  /* 0x0000000000ff782f */ /* 0x000fe20003800000 */
        /* <DEDUP_REMOVED lines=8> */
[----:B-1----:R1:W1:Y:S01]  /*0830*/  SYNCS.EXCH.64 URZ, [UR7+0x80], UR8 ;  /* 0x0000800807ff75b2 */ /* 0x0022620008000100 */
        /* <DEDUP_REMOVED lines=8> */
.L_x_11:
[----:B------:R-:W2:Y:S01]  /*08c0*/  SHFL.IDX PT, R2, R78, RZ, 0x1f ;  /* 0x00001fff4e027589 */ /* 0x000ea200000e0000 */
[----:B------:R-:W-:Y:S01]  /*08d0*/  NOP ;  /* 0x0000000000007918 */ /* 0x000fe20000000000 */
[----:B--2---:R-:W-:-:S13]  /*08e0*/  ISETP.NE.AND P0, PT, R2, 0x3, PT ;  /* 0x000000030200780c */ /* 0x004fda0003f05270 */
[----:B------:R-:W-:Y:S05]  /*08f0*/  @P0 BRA `(.L_x_12) ;  /* 0x0000000000300947 */ /* 0x000fea0003800000 */
[----:B------:R-:W2:Y:S01]  /*0900*/  S2UR UR6, SR_CgaCtaId ;  /* 0x00000000000679c3 */ /* 0x000ea20000008800 */
[----:B-1----:R-:W-:Y:S01]  /*0910*/  UMOV UR7, 0x400 ;  /* 0x0000040000077882 */ /* 0x002fe20000000000 */
[----:B------:R-:W-:Y:S01]  /*0920*/  UMOV UR5, 0x20 ;  /* 0x0000002000057882 */ /* 0x000fe20000000000 */
[----:B------:R-:W-:Y:S01]  /*0930*/  ELECT P0, URZ, PT ;  /* 0x0000000000ff782f */ /* 0x000fe20003800000 */
[----:B------:R-:W-:-:S04]  /*0940*/  UIADD3 UR8, UPT, UPT, -UR5, 0x100000, URZ ;  /* 0x0010000005087890 */ /* 0x000fc8000fffe1ff */
[----:B------:R-:W-:Y:S02]  /*0950*/  USHF.L.U32 UR9, UR8, 0xb, URZ ;  /* 0x0000000b08097899 */ /* 0x000fe400080006ff */
[----:B------:R-:W-:Y:S02]  /*0960*/  USHF.L.U32 UR8, UR8, 0x1, URZ ;  /* 0x0000000108087899 */ /* 0x000fe400080006ff */
[----:B--2---:R-:W-:Y:S01]  /*0970*/  ULEA UR6, UR6, UR7, 0x18 ;  /* 0x0000000706067291 */ /* 0x004fe2000f8ec0ff */
[----:B------:R-:W1:Y:S11]  /*0980*/  FENCE.VIEW.ASYNC.S ;  /* 0x00000000000073c6 */ /* 0x000e760000000000 */
[----:B-1----:R2:W1:Y:S01]  /*0990*/  SYNCS.EXCH.64 URZ, [UR6+0xc0], UR8 ;  /* 0x0000c00806ff75b2 */ /* 0x0024620008000100 */
[----:B------:R2:W1:Y:S02]  /*09a0*/  SYNCS.EXCH.64 URZ, [UR6+0xc8], UR8 ;  /* 0x0000c80806ff75b2 */ /* 0x0004640008000100 */
[----:B--2---:R-:W-:Y:S01]  /*09b0*/  NOP ;  /* 0x0000000000007918 */ /* 0x004fe20000000000 */
.L_x_12:
[----:B------:R-:W2:Y:S01]  /*09c0*/  SHFL.IDX PT, R2, R78, RZ, 0x1f ;  /* 0x00001fff4e027589 */ /* 0x000ea200000e0000 */
[----:B------:R-:W-:Y:S01]  /*09d0*/  NOP ;  /* 0x0000000000007918 */ /* 0x000fe20000000000 */
[----:B--2---:R-:W-:-:S13]  /*09e0*/  ISETP.NE.AND P0, PT, R2, 0x4, PT ;  /* 0x000000040200780c */ /* 0x004fda0003f05270 */
[----:B------:R-:W-:Y:S05]  /*09f0*/  @P0 BRA `(.L_x_13) ;  /* 0x0000000000440947 */ /* 0x000fea0003800000 */
[----:B------:R-:W2:Y:S01]  /*0a00*/  S2UR UR6, SR_CgaCtaId ;  /* 0x00000000000679c3 */ /* 0x000ea20000008800 */
[----:B-1----:R-:W-:Y:S01]  /*0a10*/  UMOV UR8, 0x1e0 ;  /* 0x000001e000087882 */ /* 0x002fe20000000000 */
[----:B------:R-:W-:Y:S01]  /*0a20*/  UMOV UR7, 0x400 ;  /* 0x0000040000077882 */ /* 0x000fe20000000000 */
[----:B------:R-:W-:Y:S01]  /*0a30*/  USEL UR8, UR8, 0x1a0, UP6 ;  /* 0x000001a008087887 */ /* 0x000fe2000b000000 */
[----:B------:R-:W-:Y:S01]  /*0a40*/  UMOV UR5, 0x1 ;  /* 0x0000000100057882 */ /* 0x000fe20000000000 */
[----:B------:R-:W-:Y:S01]  /*0a50*/  ELECT P0, URZ, PT ;  /* 0x0000000000ff782f */ /* 0x000fe20003800000 */
[----:B------:R-:W-:-:S04]  /*0a60*/  UIADD3 UR10, UPT, UPT, -UR5, 0x100000, URZ ;  /* 0x00100000050a7890 */ /* 0x000fc8000fffe1ff */
[----:B------:R-:W-:Y:S02]  /*0a70*/  USHF.L.U32 UR11, UR10, 0xb, URZ ;  /* 0x0000000b0a0b7899 */ /* 0x000fe400080006ff */
[----:B------:R-:W-:Y:S02]  /*0a80*/  USHF.L.U32 UR10, UR10, 0x1, URZ ;  /* 0x000000010a0a7899 */ /* 0x000fe400080006ff */
        /* <DEDUP_REMOVED lines=8> */
.L_x_13:
[----:B------:R-:W2:Y:S01]  /*0b10*/  SHFL.IDX PT, R2, R78, RZ, 0x1f ;  /* 0x00001fff4e027589 */ /* 0x000ea200000e0000 */
[----:B------:R-:W1:Y:S01]  /*0b20*/  S2UR UR48, SR_CgaCtaId ;  /* 0x00000000003079c3 */ /* 0x000e620000008800 */
[----:B------:R-:W-:Y:S01]  /*0b30*/  NOP ;  /* 0x0000000000007918 */ /* 0x000fe20000000000 */
[----:B--2---:R-:W-:-:S13]  /*0b40*/  ISETP.NE.AND P0, PT, R2, 0x5, PT ;  /* 0x000000050200780c */ /* 0x004fda0003f05270 */
[----:B-1----:R-:W-:Y:S05]  /*0b50*/  @P0 BRA `(.L_x_14) ;  /* 0x0000000000440947 */ /* 0x002fea0003800000 */
[----:B------:R-:W-:Y:S01]  /*0b60*/  UMOV UR7, 0x400 ;  /* 0x0000040000077882 */ /* 0x000fe20000000000 */
[----:B------:R-:W-:Y:S01]  /*0b70*/  UMOV UR6, 0x1 ;  /* 0x0000000100067882 */ /* 0x000fe20000000000 */
[----:B------:R-:W-:Y:S01]  /*0b80*/  UMOV UR5, 0x80 ;  /* 0x0000008000057882 */ /* 0x000fe20000000000 */
[----:B------:R-:W-:Y:S02]  /*0b90*/  ULEA UR7, UR48, UR7, 0x18 ;  /* 0x0000000730077291 */ /* 0x000fe4000f8ec0ff */
[----:B------:R-:W-:-:S04]  /*0ba0*/  UIADD3 UR8, UPT, UPT, -UR6, 0x100000, URZ ;  /* 0x0010000006087890 */ /* 0x000fc8000fffe1ff */
[----:B------:R-:W-:Y:S02]  /*0bb0*/  USHF.L.U32 UR9, UR8, 0xb, URZ ;  /* 0x0000000b08097899 */ /* 0x000fe400080006ff */
[----:B------:R-:W-:Y:S02]  /*0bc0*/  USHF.L.U32 UR8, UR8, 0x1, URZ ;  /* 0x0000000108087899 */ /* 0x000fe400080006ff */
[----:B------:R-:W-:-:S04]  /*0bd0*/  UIADD3 UR10, UPT, UPT, -UR5, 0x100000, URZ ;  /* 0x00100000050a7890 */ /* 0x000fc8000fffe1ff */
[----:B------:R-:W-:Y:S02]  /*0be0*/  USHF.L.U32 UR11, UR10, 0xb, URZ ;  /* 0x0000000b0a0b7899 */ /* 0x000fe400080006ff */
[----:B------:R-:W-:Y:S01]  /*0bf0*/  USHF.L.U32 UR10, UR10, 0x1, URZ ;  /* 0x000000010a0a7899 */ /* 0x000fe200080006ff */
[----:B------:R-:W-:Y:S01]  /*0c00*/  ELECT P0, URZ, PT ;  /* 0x0000000000ff782f */ /* 0x000fe20003800000 */
[----:B------:R-:W1:Y:S02]  /*0c10*/  FENCE.VIEW.ASYNC.S ;  /* 0x00000000000073c6 */ /* 0x000e640000000000 */
[----:B-1----:R1:W2:Y:S08]  /*0c20*/  SYNCS.EXCH.64 URZ, [UR7+0xe0], UR8 ;  /* 0x0000e00807ff75b2 */ /* 0x0022b00008000100 */
[----:B------:R1:W1:Y:S01]  /*0c30*/  SYNCS.EXCH.64 URZ, [UR7+0xf0], UR10 ;  /* 0x0000f00a07ff75b2 */ /* 0x0002620008000100 */
[----:B------:R1:W1:Y:S01]  /*0c40*/  SYNCS.EXCH.64 URZ, [UR7+0xe8], UR8 ;  /* 0x0000e80807ff75b2 */ /* 0x0002620008000100 */
[----:B------:R1:W1:Y:S01]  /*0c50*/  SYNCS.EXCH.64 URZ, [UR7+0xf8], UR10 ;  /* 0x0000f80a07ff75b2 */ /* 0x0002620008000100 */
[----:B------:R-:W-:Y:S01]  /*0c60*/  NOP ;  /* 0x0000000000007918 */ /* 0x000fe20000000000 */
.L_x_14:
[----:B------:R-:W3:Y:S01]  /*0c70*/  LDCU UR5, c[0x0][0x36c] ;  /* 0x00006d80ff0577ac */ /* 0x000ee20008000800 */
[----:B------:R-:W-:Y:S01]  /*0c80*/  ISETP.NE.OR P6, PT, R0, 0x2, !P6 ;  /* 0x000000020000780c */ /* 0x000fe200077c5670 */
[----:B------:R-:W-:Y:S01]  /*0c90*/  NOP ;  /* 0x0000000000007918 */ /* 0x000fe20000000000 */
[----:B------:R-:W-:Y:S01]  /*0ca0*/  LOP3.LUT R8, R77, 0x1f, RZ, 0xc0, !PT ;  /* 0x0000001f4d087812 */ /* 0x000fe200078ec0ff */
[----:B------:R-:W-:Y:S02]  /*0cb0*/  UISETP.NE.AND UP5, UPT, UR4, 0x2, UPT ;  /* 0x000000020400788c */ /* 0x000fe4000bfa5270 */
[----:B------:R-:W-:Y:S02]  /*0cc0*/  UISETP.NE.AND UP4, UPT, UR4, URZ, UPT ;  /* 0x000000ff0400728c */ /* 0x000fe4000bf85270 */
[----:B---3--:R-:W-:-:S09]  /*0cd0*/  UISETP.EQ.U32.AND UP1, UPT, UR5, 0x1, UPT ;  /* 0x000000010500788c */ /* 0x008fd2000bf22070 */
[----:B------:R-:W-:Y:S05]  /*0ce0*/  BRA.U !UP1, `(.L_x_15) ;  /* 0x0000000109087547 */ /* 0x000fea000b800000 */
[----:B-12-4-:R-:W-:Y:S01]  /*0cf0*/  UCGABAR_ARV ;  /* 0x00000000000079c7 */ /* 0x016fe20008000000 */
[----:B------:R-:W-:Y:S05]  /*0d00*/  BRA `(.L_x_16) ;  /* 0x0000000000047947 */ /* 0x000fea0003800000 */
.L_x_15:
[----:B-12-4-:R-:W-:Y:S01]  /*0d10*/  NOP ;  /* 0x0000000000007918 */ /* 0x016fe20000000000 */
.L_x_16:
[----:B------:R-:W1:Y:S01]  /*0d20*/  S2R R14, SR_CTAID.Y ;  /* 0x00000000000e7919 */ /* 0x000e620000002600 */
[----:B------:R-:W2:Y:S01]  /*0d30*/  S2UR UR6, SR_CTAID.X ;  /* 0x00000000000679c3 */ /* 0x000ea20000002500 */
[----:B------:R-:W-:-:S05]  /*0d40*/  CS2R.32 R67, SR_CgaSize ;  /* 0x0000000000437805 */ /* 0x000fca0000008a00 */
[----:B------:R-:W-:-:S05]  /*0d50*/  IMAD R67, R67, -0xa0, RZ ;  /* 0xffffff6043437824 */ /* 0x000fca00078e02ff */
[----:B------:R-:W-:-:S14]  /*0d60*/  R2UR UR5, R67 ;  /* 0x00000000430572ca */ /* 0x000fdc00000e0000 */
[----:B------:R-:W3:Y:S01]  /*0d70*/  LDCU UR5, c[0x0][UR5+0x2b4] ;  /* 0x00005680050577ac */ /* 0x000ee20008000800 */
[----:B------:R-:W-:-:S05]  /*0d80*/  CS2R.32 R67, SR_CgaSize ;  /* 0x0000000000437805 */ /* 0x000fca0000008a00 */
[----:B------:R-:W-:-:S05]  /*0d90*/  IMAD R67, R67, -0xa0, RZ ;  /* 0xffffff6043437824 */ /* 0x000fca00078e02ff */
[----:B------:R-:W-:-:S14]  /*0da0*/  R2UR UR7, R67 ;  /* 0x00000000430772ca */ /* 0x000fdc00000e0000 */
[----:B------:R-:W4:Y:S01]  /*0db0*/  LDCU UR7, c[0x0][UR7+0x2b0] ;  /* 0x00005600070777ac */ /* 0x000f220008000800 */
[----:B------:R-:W-:-:S05]  /*0dc0*/  CS2R.32 R0, SR_CgaSize ;  /* 0x0000000000007805 */ /* 0x000fca0000008a00 */
[----:B------:R-:W-:-:S06]  /*0dd0*/  IMAD R0, R0, -0xa0, RZ ;  /* 0xffffff6000007824 */ /* 0x000fcc00078e02ff */
[----:B------:R-:W3:Y:S01]  /*0de0*/  LDC R0, c[0x0][R0+0x2a4] ;  /* 0x0000a90000007b82 */ /* 0x000ee20000000800 */
[----:B------:R-:W-:Y:S02]  /*0df0*/  USHF.L.U32 UR60, UR48, 0x9, URZ ;  /* 0x00000009303c7899 */ /* 0x000fe400080006ff */
[----:B------:R-:W-:Y:S02]  /*0e00*/  UISETP.NE.AND UP2, UPT, UR4, 0x2, UPT ;  /* 0x000000020400788c */ /* 0x000fe4000bf45270 */
[----:B------:R-:W-:-:S03]  /*0e10*/  ULOP3.LUT UR60, UR60, 0x200, URZ, 0xc0, !UPT ;  /* 0x000002003c3c7892 */ /* 0x000fc6000f8ec0ff */
[----:B------:R-:W3:Y:S01]  /*0e20*/  LDC R11, c[0x0][0xb24] ;  /* 0x0002c900ff0b7b82 */ /* 0x000ee20000000800 */
[----:B--2---:R-:W-:Y:S02]  /*0e30*/  I2FP.F32.U32 R67, UR6 ;  /* 0x0000000600437c45 */ /* 0x004fe40008201000 */
[----:B------:R-:W-:-:S05]  /*0e40*/  CS2R.32 R2, SR_CgaSize ;  /* 0x0000000000027805 */ /* 0x000fca0000008a00 */
[----:B------:R-:W-:-:S06]  /*0e50*/  IMAD R2, R2, -0xa0, RZ ;  /* 0xffffff6002027824 */ /* 0x000fcc00078e02ff */
[----:B------:R-:W2:Y:S01]  /*0e60*/  LDC R2, c[0x0][R2+0x2a0] ;  /* 0x0000a80002027b82 */ /* 0x000ea20000000800 */
[----:B------:R-:W-:Y:S01]  /*0e70*/  MOV R15, UR6 ;  /* 0x00000006000f7c02 */ /* 0x000fe20008000f00 */
[----:B----4-:R-:W-:Y:S01]  /*0e80*/  FMUL R67, R67, UR7 ;  /* 0x0000000743437c20 */ /* 0x010fe20008400000 */
[----:B------:R-:W-:Y:S01]  /*0e90*/  USHF.L.U32 UR7, UR48, 0x4, URZ ;  /* 0x0000000430077899 */ /* 0x000fe200080006ff */
[----:B-1----:R-:W-:-:S04]  /*0ea0*/  I2FP.F32.U32 R66, R14 ;  /* 0x0000000e00427245 */ /* 0x002fc80000201000 */
[----:B------:R-:W1:Y:S01]  /*0eb0*/  S2UR UR45, SR_CTAID.Z ;  /* 0x00000000002d79c3 */ /* 0x000e620000002700 */
[----:B------:R-:W-:Y:S01]  /*0ec0*/  ULOP3.LUT UR7, UR7, 0x10, URZ, 0xc0, !UPT ;  /* 0x0000001007077892 */ /* 0x000fe2000f8ec0ff */
[----:B------:R-:W4:Y:S01]  /*0ed0*/  F2I.U32.TRUNC.NTZ R67, R67 ;  /* 0x0000004300437305 */ /* 0x000f22000020f000 */
[----:B---3--:R-:W-:Y:S01]  /*0ee0*/  FMUL R66, R66, UR5 ;  /* 0x0000000542427c20 */ /* 0x008fe20008400000 */
[----:B------:R-:W3:Y:S01]  /*0ef0*/  LDCU UR5, c[0x0][0xb30] ;  /* 0x00016600ff0577ac */ /* 0x000ee20008000800 */
[----:B------:R-:W-:-:S03]  /*0f00*/  ISETP.GE.AND P0, PT, R11, 0x1, PT ;  /* 0x000000010b00780c */ /* 0x000fc60003f06270 */
[----:B------:R-:W1:Y:S02]  /*0f10*/  LDC R26, c[0x0][0xb24] ;  /* 0x0002c900ff1a7b82 */ /* 0x000e640000000800 */
[----:B------:R-:W3:Y:S01]  /*0f20*/  F2I.U32.TRUNC.NTZ R66, R66 ;  /* 0x0000004200427305 */ /* 0x000ee2000020f000 */
[----:B----4-:R-:W-:-:S05]  /*0f30*/  IADD3 R67, PT, PT, -R67, RZ, RZ ;  /* 0x000000ff43437210 */ /* 0x010fca0007ffe1ff */
[----:B--2---:R-:W-:Y:S01]  /*0f40*/  IMAD R67, R2, R67, UR6 ;  /* 0x0000000602437e24 */ /* 0x004fe2000f8e0243 */
[----:B---3--:R-:W-:-:S05]  /*0f50*/  IADD3 R66, PT, PT, -R66, RZ, RZ ;  /* 0x000000ff42427210 */ /* 0x008fca0007ffe1ff */
[----:B------:R-:W-:Y:S01]  /*0f60*/  IMAD R66, R0, R66, R14 ;  /* 0x0000004200427224 */ /* 0x000fe200078e020e */
[----:B------:R-:W-:Y:S01]  /*0f70*/  PRMT R0, RZ, 0x7610, R0 ;  /* 0x00007610ff007816 */ /* 0x000fe20000000000 */
[----:B------:R-:W-:Y:S06]  /*0f80*/  BRA.U UP4, `(.L_x_17) ;  /* 0x0000000104207547 */ /* 0x000fec000b800000 */
[C---:B------:R-:W-:Y:S02]  /*0f90*/  ISETP.NE.AND P3, PT, R66.reuse, RZ, PT ;  /* 0x000000ff4200720c */ /* 0x040fe40003f65270 */
[----:B------:R-:W-:Y:S02]  /*0fa0*/  ISETP.NE.AND P1, PT, R66, RZ, PT ;  /* 0x000000ff4200720c */ /* 0x000fe40003f25270 */
[C---:B------:R-:W-:Y:S02]  /*0fb0*/  ISETP.NE.AND P2, PT, R67.reuse, 0x1, PT ;  /* 0x000000014300780c */ /* 0x040fe40003f45270 */
[----:B------:R-:W-:Y:S02]  /*0fc0*/  SEL R0, RZ, 0x2, P3 ;  /* 0x00000002ff007807 */ /* 0x000fe40001800000 */
[----:B------:R-:W-:Y:S02]  /*0fd0*/  ISETP.EQ.OR P1, PT, R67, RZ, !P1 ;  /* 0x000000ff4300720c */ /* 0x000fe40004f22670 */
[----:B------:R-:W-:-:S02]  /*0fe0*/  SEL R0, R0, 0x2, P2 ;  /* 0x0000000200007807 */ /* 0x000fc40001000000 */
[----:B------:R-:W-:-:S05]  /*0ff0*/  SEL R2, RZ, 0x1, !P1 ;  /* 0x00000001ff027807 */ /* 0x000fca0004800000 */
[----:B------:R-:W-:Y:S02]  /*1000*/  IMAD.IADD R0, R2, 0x1, R0 ;  /* 0x0000000102007824 */ /* 0x000fe400078e0200 */
.L_x_17:
[----:B------:R-:W-:Y:S05]  /*1010*/  @!P0 BRA `(.L_x_18) ;  /* 0x0000000000b88947 */ /* 0x000fea0003800000 */
[----:B------:R-:W2:Y:S01]  /*1020*/  LDC.64 R4, c[0x0][0xb18] ;  /* 0x0002c600ff047b82 */ /* 0x000ea20000000a00 */
[----:B------:R-:W-:-:S07]  /*1030*/  ISETP.NE.AND P0, PT, R11, 0x1, PT ;  /* 0x000000010b00780c */ /* 0x000fce0003f05270 */
[----:B------:R-:W3:Y:S08]  /*1040*/  LDC R10, c[0x0][0xb0c] ;  /* 0x0002c300ff0a7b82 */ /* 0x000ef00000000800 */
[----:B------:R-:W4:Y:S08]  /*1050*/  LDC R13, c[0x0][0x370] ;  /* 0x0000dc00ff0d7b82 */ /* 0x000f300000000800 */
[----:B------:R-:W1:Y:S01]  /*1060*/  LDC R12, c[0x0][0x374] ;  /* 0x0000dd00ff0c7b82 */ /* 0x000e620000000800 */
[----:B--2---:R-:W-:-:S07]  /*1070*/  ISETP.NE.AND P1, PT, R4, 0x1, PT ;  /* 0x000000010400780c */ /* 0x004fce0003f25270 */
[----:B------:R-:W4:Y:S01]  /*1080*/  LDC.64 R6, c[0x0][0xb10] ;  /* 0x0002c400ff067b82 */ /* 0x000f220000000a00 */
[----:B---3--:R-:W-:-:S07]  /*1090*/  ISETP.NE.AND P2, PT, R10, 0x1, PT ;  /* 0x000000010a00780c */ /* 0x008fce0003f45270 */
[----:B------:R-:W2:Y:S08]  /*10a0*/  LDC R9, c[0x0][0xb20] ;  /* 0x0002c800ff097b82 */ /* 0x000eb00000000800 */
[----:B------:R-:W3:Y:S01]  /*10b0*/  LDC.64 R2, c[0x0][0xb28] ;  /* 0x0002ca00ff027b82 */ /* 0x000ee20000000a00 */
[----:B-1----:R-:W-:-:S04]  /*10c0*/  IMAD.HI.U32 R16, R12, R5, RZ ;  /* 0x000000050c107227 */ /* 0x002fc800078e00ff */
[----:B------:R-:W-:-:S04]  /*10d0*/  IMAD.HI.U32 R5, R14, R5, RZ ;  /* 0x000000050e057227 */ /* 0x000fc800078e00ff */
[----:B----4-:R-:W-:-:S05]  /*10e0*/  IMAD.HI.U32 R17, R13, R6, RZ ;  /* 0x000000060d117227 */ /* 0x010fca00078e00ff */
[----:B------:R-:W-:Y:S01]  /*10f0*/  @P2 SHF.R.U32.HI R13, RZ, R7, R17 ;  /* 0x00000007ff0d2219 */ /* 0x000fe20000011611 */
[C---:B------:R-:W-:Y:S01]  /*1100*/  IMAD.HI.U32 R17, R15.reuse, R6, RZ ;  /* 0x000000060f117227 */ /* 0x040fe200078e00ff */
[-C--:B--2---:R-:W-:Y:S02]  /*1110*/  @P1 SHF.R.U32.HI R12, RZ, R9.reuse, R16 ;  /* 0x00000009ff0c1219 */ /* 0x084fe40000011610 */
[----:B------:R-:W-:Y:S02]  /*1120*/  SHF.R.U32.HI R5, RZ, R9, R5 ;  /* 0x00000009ff057219 */ /* 0x000fe40000011605 */
[----:B------:R-:W-:Y:S02]  /*1130*/  SHF.R.U32.HI R17, RZ, R7, R17 ;  /* 0x00000007ff117219 */ /* 0x000fe40000011611 */
[----:B------:R-:W-:Y:S01]  /*1140*/  SEL R5, R14, R5, !P1 ;  /* 0x000000050e057207 */ /* 0x000fe20004800000 */
[----:B---3--:R-:W-:Y:S01]  /*1150*/  IMAD.HI.U32 R16, R12, R2, RZ ;  /* 0x000000020c107227 */ /* 0x008fe200078e00ff */
[----:B------:R-:W-:-:S03]  /*1160*/  SEL R17, R15, R17, !P2 ;  /* 0x000000110f117207 */ /* 0x000fc60005000000 */
[----:B------:R-:W-:Y:S01]  /*1170*/  IMAD.HI.U32 R6, R13, R2, RZ ;  /* 0x000000020d067227 */ /* 0x000fe200078e00ff */
[----:B------:R-:W-:-:S04]  /*1180*/  @P0 SHF.R.U32.HI R12, RZ, R3, R16 ;  /* 0x00000003ff0c0219 */ /* 0x000fc80000011610 */
[----:B------:R-:W-:Y:S01]  /*1190*/  @P0 SHF.R.U32.HI R13, RZ, R3, R6 ;  /* 0x00000003ff0d0219 */ /* 0x000fe20000011606 */
[----:B------:R-:W-:-:S04]  /*11a0*/  IMAD R12, R12, R11, RZ ;  /* 0x0000000b0c0c7224 */ /* 0x000fc800078e02ff */
[----:B------:R-:W-:Y:S01]  /*11b0*/  IMAD R6, R13, R11, RZ ;  /* 0x0000000b0d067224 */ /* 0x000fe200078e02ff */
[----:B------:R-:W-:-:S04]  /*11c0*/  ISETP.GE.AND P1, PT, R5, R12, PT ;  /* 0x0000000c0500720c */ /* 0x000fc80003f26270 */
[----:B------:R-:W-:Y:S01]  /*11d0*/  ISETP.GE.OR P1, PT, R17, R6, P1 ;  /* 0x000000061100720c */ /* 0x000fe20000f26670 */
[----:B------:R-:W-:-:S05]  /*11e0*/  IMAD.HI.U32 R6, R5, R2, RZ ;  /* 0x0000000205067227 */ /* 0x000fca00078e00ff */
[----:B------:R-:W-:-:S04]  /*11f0*/  SHF.R.U32.HI R6, RZ, R3, R6 ;  /* 0x00000003ff067219 */ /* 0x000fc80000011606 */
[----:B------:R-:W-:-:S03]  /*1200*/  SEL R6, R5, R6, !P0 ;  /* 0x0000000605067207 */ /* 0x000fc60004000000 */
[----:B------:R-:W-:Y:S01]  /*1210*/  @!P1 IMAD.HI.U32 R7, R17, R2, RZ ;  /* 0x0000000211079227 */ /* 0x000fe200078e00ff */
[----:B------:R-:W-:-:S04]  /*1220*/  IADD3 R2, PT, PT, -R6, RZ, RZ ;  /* 0x000000ff06027210 */ /* 0x000fc80007ffe1ff */
[----:B------:R-:W-:Y:S01]  /*1230*/  @!P1 SHF.R.U32.HI R3, RZ, R3, R7 ;  /* 0x00000003ff039219 */ /* 0x000fe20000011607 */
[----:B------:R-:W-:Y:S01]  /*1240*/  IMAD R2, R11, R2, R5 ;  /* 0x000000020b027224 */ /* 0x000fe200078e0205 */
[----:B------:R-:W-:Y:S02]  /*1250*/  IADD3 R7, PT, PT, -R5, RZ, RZ ;  /* 0x000000ff05077210 */ /* 0x000fe40007ffe1ff */
[----:B------:R-:W-:-:S03]  /*1260*/  @!P1 SEL R3, R17, R3, !P0 ;  /* 0x0000000311039207 */ /* 0x000fc60004000000 */
[----:B------:R-:W-:Y:S02]  /*1270*/  IMAD R7, R4, R7, R14 ;  /* 0x0000000704077224 */ /* 0x000fe400078e020e */
[--C-:B------:R-:W-:Y:S02]  /*1280*/  @!P1 IMAD.IADD R6, R6, 0x1, -R3.reuse ;  /* 0x0000000106069824 */ /* 0x100fe400078e0a03 */
[----:B------:R-:W-:Y:S01]  /*1290*/  @!P1 IMAD R3, R2, R13, R3 ;  /* 0x0000000d02039224 */ /* 0x000fe200078e0203 */
[----:B------:R-:W-:Y:S01]  /*12a0*/  IADD3 R2, PT, PT, -R17, RZ, RZ ;  /* 0x000000ff11027210 */ /* 0x000fe20007ffe1ff */
[----:B------:R-:W-:Y:S02]  /*12b0*/  @!P1 IMAD R5, R6, R11, R17 ;  /* 0x0000000b06059224 */ /* 0x000fe400078e0211 */
[----:B------:R-:W-:Y:S02]  /*12c0*/  @!P1 IMAD.MOV.U32 R17, RZ, RZ, R3 ;  /* 0x000000ffff119224 */ /* 0x000fe400078e0003 */
[----:B------:R-:W-:-:S02]  /*12d0*/  IMAD R2, R10, R2, R15 ;  /* 0x000000020a027224 */ /* 0x000fc400078e020f */
[----:B------:R-:W-:Y:S02]  /*12e0*/  IMAD R14, R5, R4, R7 ;  /* 0x00000004050e7224 */ /* 0x000fe400078e0207 */
[----:B------:R-:W-:Y:S02]  /*12f0*/  IMAD R15, R17, R10, R2 ;  /* 0x0000000a110f7224 */ /* 0x000fe400078e0202 */
.L_x_18:
[----:B------:R-:W-:-:S09]  /*1300*/  UISETP.NE.AND UP3, UPT, UR5, 0x1, UPT ;  /* 0x000000010500788c */ /* 0x000fd2000bf65270 */
[----:B------:R-:W-:Y:S05]  /*1310*/  BRA.U UP3, `(.L_x_19) ;  /* 0x0000000103407547 */ /* 0x000fea000b800000 */
[----:B------:R-:W2:Y:S08]  /*1320*/  LDC.64 R4, c[0x0][0xb10] ;  /* 0x0002c400ff047b82 */ /* 0x000eb00000000a00 */
[----:B------:R-:W3:Y:S08]  /*1330*/  LDC.64 R2, c[0x0][0xb18] ;  /* 0x0002c600ff027b82 */ /* 0x000ef00000000a00 */
[----:B------:R-:W4:Y:S08]  /*1340*/  LDC R6, c[0x0][0xb20] ;  /* 0x0002c800ff067b82 */ /* 0x000f300000000800 */
[----:B------:R-:W1:Y:S01]  /*1350*/  LDC R7, c[0x0][0xb0c] ;  /* 0x0002c300ff077b82 */ /* 0x000e620000000800 */
[----:B--2---:R-:W-:-:S05]  /*1360*/  IMAD.HI.U32 R4, R15, R4, RZ ;  /* 0x000000040f047227 */ /* 0x004fca00078e00ff */
[----:B------:R-:W-:Y:S01]  /*1370*/  SHF.R.U32.HI R4, RZ, R5, R4 ;  /* 0x00000005ff047219 */ /* 0x000fe20000011604 */
[----:B---3--:R-:W-:Y:S01]  /*1380*/  IMAD.HI.U32 R3, R14, R3, RZ ;  /* 0x000000030e037227 */ /* 0x008fe200078e00ff */
[----:B------:R-:W-:-:S04]  /*1390*/  ISETP.NE.AND P0, PT, R2, 0x1, PT ;  /* 0x000000010200780c */ /* 0x000fc80003f05270 */
[----:B----4-:R-:W-:-:S04]  /*13a0*/  SHF.R.U32.HI R3, RZ, R6, R3 ;  /* 0x00000006ff037219 */ /* 0x010fc80000011603 */
[----:B------:R-:W-:Y:S02]  /*13b0*/  SEL R3, R14, R3, !P0 ;  /* 0x000000030e037207 */ /* 0x000fe40004000000 */
[----:B-1----:R-:W-:-:S04]  /*13c0*/  ISETP.NE.AND P1, PT, R7, 0x1, PT ;  /* 0x000000010700780c */ /* 0x002fc80003f25270 */
[----:B------:R-:W-:-:S05]  /*13d0*/  SEL R4, R15, R4, !P1 ;  /* 0x000000040f047207 */ /* 0x000fca0004800000 */
[----:B------:R-:W-:Y:S02]  /*13e0*/  IMAD.IADD R5, R3, 0x1, -R4 ;  /* 0x0000000103057824 */ /* 0x000fe400078e0a04 */
[----:B------:R-:W-:Y:S02]  /*13f0*/  IMAD.IADD R3, R4, 0x1, -R3 ;  /* 0x0000000104037824 */ /* 0x000fe400078e0a03 */
[----:B------:R-:W-:Y:S02]  /*1400*/  IMAD R15, R5, R7, R15 ;  /* 0x00000007050f7224 */ /* 0x000fe400078e020f */
[----:B------:R-:W-:Y:S02]  /*1410*/  IMAD R14, R3, R2, R14 ;  /* 0x00000002030e7224 */ /* 0x000fe400078e020e */
.L_x_19:
[----:B------:R-:W-:Y:S05]  /*1420*/  BRA.U !UP1, `(.L_x_20) ;  /* 0x00000001090c7547 */ /* 0x000fea000b800000 */
[----:B------:R-:W-:Y:S01]  /*1430*/  UCGABAR_WAIT ;  /* 0x0000000000007dc7 */ /* 0x000fe20008000000 */
[----:B------:R-:W-:Y:S01]  /*1440*/  CCTL.IVALL ;  /* 0x00000000ff00798f */ /* 0x000fe20002000000 */
[----:B------:R-:W-:Y:S05]  /*1450*/  BRA `(.L_x_21) ;  /* 0x0000000000047947 */ /* 0x000fea0003800000 */
.L_x_20:
[----:B------:R-:W-:Y:S06]  /*1460*/  BAR.SYNC.DEFER_BLOCKING 0x0 ;  /* 0x0000000000007b1d */ /* 0x000fec0000010000 */
.L_x_21:
[----:B------:R-:W-:Y:S05]  /*1470*/  BRA.U UP2, `(.L_x_22) ;  /* 0x0000001d02747547 */ /* 0x000fea000b800000 */
[----:B------:R-:W2:Y:S01]  /*1480*/  LDCU UR66, c[0x0][0x390] ;  /* 0x00007200ff4277ac */ /* 0x000ea20008000800 */
[----:B------:R-:W3:Y:S01]  /*1490*/  LDC R2, c[0x0][0x5c0] ;  /* 0x00017000ff027b82 */ /* 0x000ee20000000800 */
[----:B------:R-:W-:Y:S01]  /*14a0*/  PLOP3.LUT P4, PT, PT, PT, UP6, 0x80, 0x8 ;  /* 0x000000000008781c */ /* 0x000fe20003f8f068 */
[----:B------:R-:W-:Y:S01]  /*14b0*/  IMAD.MOV.U32 R12, RZ, RZ, 0x1 ;  /* 0x00000001ff0c7424 */ /* 0x000fe200078e00ff */
[----:B------:R-:W-:Y:S01]  /*14c0*/  UISETP.NE.AND UP0, UPT, UR4, URZ, UPT ;  /* 0x000000ff0400728c */ /* 0x000fe2000bf05270 */
[----:B------:R-:W-:Y:S01]  /*14d0*/  ISETP.EQ.OR P5, PT, R8, RZ, P6 ;  /* 0x000000ff0800720c */ /* 0x000fe200037a2670 */
[----:B------:R-:W-:Y:S01]  /*14e0*/  USEL UR63, URZ, 0x1, UP5 ;  /* 0x00000001ff3f7887 */ /* 0x000fe2000a800000 */
[----:B------:R-:W-:Y:S01]  /*14f0*/  PLOP3.LUT P4, PT, P4, PT, PT, 0x8, 0x80 ;  /* 0x000000000080781c */ /* 0x000fe2000278e170 */
[----:B------:R-:W-:Y:S01]  /*1500*/  IMAD.MOV.U32 R11, RZ, RZ, RZ ;  /* 0x000000ffff0b7224 */ /* 0x000fe200078e00ff */
[----:B------:R-:W4:Y:S01]  /*1510*/  LDC R9, c[0x0][0x370] ;  /* 0x0000dc00ff097b82 */ /* 0x000f220000000800 */
[----:B------:R-:W1:Y:S01]  /*1520*/  LDCU.64 UR70, c[0x0][0x348] ;  /* 0x00006900ff4677ac */ /* 0x000e620008000a00 */
[----:B------:R-:W-:Y:S01]  /*1530*/  USEL UR63, UR63, 0x2, UP0 ;  /* 0x000000023f3f7887 */ /* 0x000fe20008000000 */
[----:B------:R-:W-:-:S05]  /*1540*/  UMOV UR64, URZ ;  /* 0x000000ff00407c82 */ /* 0x000fca0008000000 */
[----:B------:R-:W1:Y:S01]  /*1550*/  LDC R0, c[0x0][0x374] ;  /* 0x0000dd00ff007b82 */ /* 0x000e620000000800 */
[----:B--2---:R-:W-:Y:S02]  /*1560*/  UIADD3 UR5, UPT, UPT, UR66, 0x1f, URZ ;  /* 0x0000001f42057890 */ /* 0x004fe4000fffe0ff */
[----:B------:R-:W-:Y:S02]  /*1570*/  UIADD3 UR4, UPT, UPT, UR66, -0x1, URZ ;  /* 0xffffffff42047890 */ /* 0x000fe4000fffe0ff */
[----:B------:R-:W-:Y:S02]  /*1580*/  USHF.R.S32.HI UR68, URZ, 0x1f, UR5 ;  /* 0x0000001fff447899 */ /* 0x000fe40008011405 */
[----:B------:R-:W-:Y:S01]  /*1590*/  UISETP.GE.U32.AND UP2, UPT, UR4, -0x3f, UPT ;  /* 0xffffffc10400788c */ /* 0x000fe2000bf46070 */
[----:B---3--:R-:W-:Y:S01]  /*15a0*/  VIADD R2, R2, 0x7f ;  /* 0x0000007f02027836 */ /* 0x008fe20000000000 */
[----:B------:R-:W-:Y:S02]  /*15b0*/  ULEA.HI UR68, UR68, UR5, URZ, 0x5 ;  /* 0x0000000544447291 */ /* 0x000fe4000f8f28ff */
[----:B------:R-:W-:-:S02]  /*15c0*/  UIADD3 UR66, UPT, UPT, UR66, 0x3e, URZ ;  /* 0x0000003e42427890 */ /* 0x000fc4000fffe0ff */
[----:B------:R-:W-:Y:S01]  /*15d0*/  USHF.R.S32.HI UR68, URZ, 0x5, UR68 ;  /* 0x00000005ff447899 */ /* 0x000fe20008011444 */
[----:B------:R-:W-:-:S03]  /*15e0*/  SHF.R.S32.HI R13, RZ, 0x1f, R2 ;  /* 0x0000001fff0d7819 */ /* 0x000fc60000011402 */
[----:B------:R-:W-:Y:S01]  /*15f0*/  UISETP.LT.U32.AND UP1, UPT, UR68, 0x8, UPT ;  /* 0x000000084400788c */ /* 0x000fe2000bf21070 */
[----:B------:R-:W-:-:S03]  /*1600*/  LEA.HI R13, R13, R2, RZ, 0x7 ;  /* 0x000000020d0d7211 */ /* 0x000fc600078f38ff */
[----:B------:R-:W-:Y:S01]  /*1610*/  USEL UR67, UR68, 0x8, UP1 ;  /* 0x0000000844437887 */ /* 0x000fe20008800000 */
[----:B------:R-:W-:-:S03]  /*1620*/  SHF.R.S32.HI R13, RZ, 0x7, R13 ;  /* 0x00000007ff0d7819 */ /* 0x000fc6000001140d */
[----:B------:R-:W-:Y:S02]  /*1630*/  UIADD3 UR62, UPT, UPT, UR67, -0x1, URZ ;  /* 0xffffffff433e7890 */ /* 0x000fe4000fffe0ff */
[----:B------:R-:W-:Y:S02]  /*1640*/  @UP2 UIADD3 UR62, UPT, UPT, UR67, URZ, URZ ;  /* 0x000000ff433e2290 */ /* 0x000fe4000fffe0ff */
[----:B------:R-:W-:Y:S02]  /*1650*/  UIADD3 UR65, UPT, UPT, UR68, -UR67, URZ ;  /* 0x8000004344417290 */ /* 0x000fe4000fffe0ff */
[----:B-1--4-:R-:W-:-:S12]  /*1660*/  UIADD3 UR62, UPT, UPT, UR62, 0x1, URZ ;  /* 0x000000013e3e7890 */ /* 0x012fd8000fffe0ff */
.L_x_40:
[-C--:B------:R-:W-:Y:S01]  /*1670*/  IABS R7, R13.reuse ;  /* 0x0000000d00077213 */ /* 0x080fe20000000000 */
[----:B-1----:R-:W1:Y:S01]  /*1680*/  LDC R4, c[0x0][0x5c4] ;  /* 0x00017100ff047b82 */ /* 0x002e620000000800 */
[----:B------:R-:W-:Y:S01]  /*1690*/  IABS R3, R14 ;  /* 0x0000000e00037213 */ /* 0x000fe20000000000 */
[----:B------:R-:W-:Y:S01]  /*16a0*/  UMOV UR4, 0x400 ;  /* 0x0000040000047882 */ /* 0x000fe20000000000 */
[----:B------:R-:W2:Y:S01]  /*16b0*/  I2F.RP R16, R7 ;  /* 0x0000000700107306 */ /* 0x000ea20000209400 */
[----:B------:R-:W-:Y:S01]  /*16c0*/  IABS R2, R13 ;  /* 0x0000000d00027213 */ /* 0x000fe20000000000 */
[----:B------:R-:W-:Y:S01]  /*16d0*/  UISETP.GE.U32.AND UP0, UPT, UR66, 0x3f, UPT ;  /* 0x0000003f4200788c */ /* 0x000fe2000bf06070 */
[----:B------:R-:W-:Y:S01]  /*16e0*/  R2UR UR50, R15 ;  /* 0x000000000f3272ca */ /* 0x000fe200000e0000 */
[----:B------:R-:W-:Y:S01]  /*16f0*/  UMOV UR30, URZ ;  /* 0x000000ff001e7c82 */ /* 0x000fe20008000000 */
[----:B------:R-:W-:Y:S01]  /*1700*/  IADD3 R2, PT, PT, RZ, -R2, RZ ;  /* 0x80000002ff027210 */ /* 0x000fe20007ffe0ff */
[----:B------:R-:W3:Y:S02]  /*1710*/  S2UR UR61, SR_CgaCtaId ;  /* 0x00000000003d79c3 */ /* 0x000ee40000008800 */
[----:B--2---:R-:W2:Y:S08]  /*1720*/  MUFU.RCP R16, R16 ;  /* 0x0000001000107308 */ /* 0x004eb00000001000 */
[----:B------:R-:W-:Y:S01]  /*1730*/  USHF.L.U32 UR50, UR50, 0x6, URZ ;  /* 0x0000000632327899 */ /* 0x000fe200080006ff */
[----:B-1----:R-:W-:Y:S01]  /*1740*/  IABS R5, R4 ;  /* 0x0000000400057213 */ /* 0x002fe20000000000 */
[----:B---3--:R-:W-:Y:S01]  /*1750*/  ULEA UR61, UR61, UR4, 0x18 ;  /* 0x000000043d3d7291 */ /* 0x008fe2000f8ec0ff */
[----:B--2---:R-:W-:-:S03]  /*1760*/  VIADD R16, R16, 0xffffffe ;  /* 0x0ffffffe10107836 */ /* 0x004fc60000000000 */
[----:B------:R-:W-:Y:S01]  /*1770*/  ULEA UR4, UR64, UR61, 0x3 ;  /* 0x0000003d40047291 */ /* 0x000fe2000f8e18ff */
[----:B------:R-:W1:Y:S02]  /*1780*/  F2I.FTZ.U32.TRUNC.NTZ R17, R16 ;  /* 0x0000001000117305 */ /* 0x000e64000021f000 */
[----:B-1----:R-:W-:Y:S02]  /*1790*/  IMAD.MOV R6, RZ, RZ, -R17 ;  /* 0x000000ffff067224 */ /* 0x002fe400078e0a11 */
[----:B------:R-:W-:Y:S02]  /*17a0*/  IMAD.MOV.U32 R16, RZ, RZ, RZ ;  /* 0x000000ffff107224 */ /* 0x000fe400078e00ff */
[----:B------:R-:W-:-:S04]  /*17b0*/  IMAD R6, R6, R7, RZ ;  /* 0x0000000706067224 */ /* 0x000fc800078e02ff */
[----:B------:R-:W-:Y:S02]  /*17c0*/  IMAD.HI.U32 R16, R17, R6, R16 ;  /* 0x0000000611107227 */ /* 0x000fe400078e0010 */
[----:B------:R-:W1:Y:S04]  /*17d0*/  I2F.RP R6, R5 ;  /* 0x0000000500067306 */ /* 0x000e680000209400 */
[----:B------:R-:W-:-:S04]  /*17e0*/  IMAD.HI.U32 R16, R16, R3, RZ ;  /* 0x0000000310107227 */ /* 0x000fc800078e00ff */
[----:B------:R-:W-:-:S05]  /*17f0*/  IMAD R2, R16, R2, R3 ;  /* 0x0000000210027224 */ /* 0x000fca00078e0203 */
[----:B------:R-:W-:Y:S01]  /*1800*/  ISETP.GT.U32.AND P1, PT, R7, R2, PT ;  /* 0x000000020700720c */ /* 0x000fe20003f24070 */
[----:B-1----:R-:W1:-:S12]  /*1810*/  MUFU.RCP R6, R6 ;  /* 0x0000000600067308 */ /* 0x002e580000001000 */
[----:B------:R-:W-:Y:S01]  /*1820*/  @!P1 IMAD.IADD R2, R2, 0x1, -R7 ;  /* 0x0000000102029824 */ /* 0x000fe200078e0a07 */
[----:B------:R-:W-:Y:S02]  /*1830*/  @!P1 IADD3 R16, PT, PT, R16, 0x1, RZ ;  /* 0x0000000110109810 */ /* 0x000fe40007ffe0ff */
[----:B------:R-:W-:Y:S02]  /*1840*/  ISETP.NE.AND P1, PT, R13, RZ, PT ;  /* 0x000000ff0d00720c */ /* 0x000fe40003f25270 */
[----:B------:R-:W-:Y:S01]  /*1850*/  ISETP.GE.U32.AND P2, PT, R2, R7, PT ;  /* 0x000000070200720c */ /* 0x000fe20003f46070 */
[----:B-1----:R-:W-:Y:S01]  /*1860*/  VIADD R6, R6, 0xffffffe ;  /* 0x0ffffffe06067836 */ /* 0x002fe20000000000 */
[----:B------:R-:W-:-:S03]  /*1870*/  LOP3.LUT R2, R14, R13, RZ, 0x3c, !PT ;  /* 0x0000000d0e027212 */ /* 0x000fc600078e3cff */
[----:B------:R-:W1:Y:S01]  /*1880*/  F2I.FTZ.U32.TRUNC.NTZ R7, R6 ;  /* 0x0000000600077305 */ /* 0x000e62000021f000 */
[----:B------:R-:W-:Y:S02]  /*1890*/  ISETP.GE.AND P0, PT, R2, RZ, PT ;  /* 0x000000ff0200720c */ /* 0x000fe40003f06270 */
[----:B------:R-:W-:-:S05]  /*18a0*/  SHF.L.U32 R2, R12, 0x1f, RZ ;  /* 0x0000001f0c027819 */ /* 0x000fca00000006ff */
[----:B------:R-:W-:Y:S01]  /*18b0*/  @P2 VIADD R16, R16, 0x1 ;  /* 0x0000000110102836 */ /* 0x000fe20000000000 */
[----:B------:R2:W3:Y:S05]  /*18c0*/  SYNCS.PHASECHK.TRANS64.TRYWAIT P2, [UR4+0x40], R2 ;  /* 0x00004002ff0075a7 */ /* 0x0004ea0008041104 */
[----:B------:R-:W-:Y:S01]  /*18d0*/  @!P0 IADD3 R16, PT, PT, -R16, RZ, RZ ;  /* 0x000000ff10108210 */ /* 0x000fe20007ffe1ff */
[----:B-1----:R-:W-:Y:S01]  /*18e0*/  IMAD.MOV R3, RZ, RZ, -R7 ;  /* 0x000000ffff037224 */ /* 0x002fe200078e0a07 */
[----:B------:R-:W-:Y:S01]  /*18f0*/  @!P1 LOP3.LUT R16, RZ, R13, RZ, 0x33, !PT ;  /* 0x0000000dff109212 */ /* 0x000fe200078e33ff */
[----:B------:R-:W-:Y:S02]  /*1900*/  IMAD.MOV.U32 R6, RZ, RZ, RZ ;  /* 0x000000ffff067224 */ /* 0x000fe400078e00ff */
[----:B------:R-:W-:-:S04]  /*1910*/  IMAD R3, R3, R5, RZ ;  /* 0x0000000503037224 */ /* 0x000fc800078e02ff */
[----:B------:R-:W-:Y:S01]  /*1920*/  IMAD.HI.U32 R6, R7, R3, R6 ;  /* 0x0000000307067227 */ /* 0x000fe200078e0006 */
[----:B--2---:R-:W-:-:S05]  /*1930*/  IABS R2, R16 ;  /* 0x0000001000027213 */ /* 0x004fca0000000000 */
[----:B------:R-:W-:-:S04]  /*1940*/  IMAD.MOV.U32 R3, RZ, RZ, R2 ;  /* 0x000000ffff037224 */ /* 0x000fc800078e0002 */
[----:B------:R-:W-:-:S05]  /*1950*/  IMAD.HI.U32 R6, R6, R3, RZ ;  /* 0x0000000306067227 */ /* 0x000fca00078e00ff */
[----:B------:R-:W-:-:S05]  /*1960*/  IADD3 R2, PT, PT, -R6, RZ, RZ ;  /* 0x000000ff06027210 */ /* 0x000fca0007ffe1ff */
[----:B------:R-:W-:Y:S01]  /*1970*/  IMAD R2, R5, R2, R3 ;  /* 0x0000000205027224 */ /* 0x000fe200078e0203 */
[----:B------:R-:W-:-:S04]  /*1980*/  LOP3.LUT R3, R16, R4, RZ, 0x3c, !PT ;  /* 0x0000000410037212 */ /* 0x000fc800078e3cff */
[----:B------:R-:W-:Y:S02]  /*1990*/  ISETP.GT.U32.AND P1, PT, R5, R2, PT ;  /* 0x000000020500720c */ /* 0x000fe40003f24070 */
[----:B------:R-:W-:-:S11]  /*19a0*/  ISETP.GE.AND P0, PT, R3, RZ, PT ;  /* 0x000000ff0300720c */ /* 0x000fd60003f06270 */
[----:B------:R-:W-:Y:S01]  /*19b0*/  @!P1 IMAD.IADD R2, R2, 0x1, -R5 ;  /* 0x0000000102029824 */ /* 0x000fe200078e0a05 */
[----:B------:R-:W-:Y:S02]  /*19c0*/  @!P1 IADD3 R6, PT, PT, R6, 0x1, RZ ;  /* 0x0000000106069810 */ /* 0x000fe40007ffe0ff */
[----:B------:R-:W-:Y:S02]  /*19d0*/  ISETP.NE.AND P1, PT, R4, RZ, PT ;  /* 0x000000ff0400720c */ /* 0x000fe40003f25270 */
[----:B------:R-:W-:Y:S01]  /*19e0*/  ISETP.GE.U32.AND P3, PT, R2, R5, PT ;  /* 0x000000050200720c */ /* 0x000fe20003f66070 */
[----:B------:R-:W-:-:S04]  /*19f0*/  IMAD.MOV R2, RZ, RZ, -R16 ;  /* 0x000000ffff027224 */ /* 0x000fc800078e0a10 */
[----:B------:R-:W-:-:S05]  /*1a00*/  IMAD R2, R13, R2, R14 ;  /* 0x000000020d027224 */ /* 0x000fca00078e020e */
[----:B------:R-:W-:-:S03]  /*1a10*/  R2UR UR42, R2 ;  /* 0x00000000022a72ca */ /* 0x000fc600000e0000 */
[----:B------:R-:W-:-:S04]  /*1a20*/  @P3 VIADD R6, R6, 0x1 ;  /* 0x0000000106063836 */ /* 0x000fc80000000000 */
[----:B------:R-:W-:Y:S01]  /*1a30*/  @!P0 IMAD.MOV R6, RZ, RZ, -R6 ;  /* 0x000000ffff068224 */ /* 0x000fe200078e0a06 */
[----:B------:R-:W-:-:S04]  /*1a40*/  @!P1 LOP3.LUT R6, RZ, R4, RZ, 0x33, !PT ;  /* 0x00000004ff069212 */ /* 0x000fc800078e33ff */
[----:B------:R-:W-:Y:S01]  /*1a50*/  IADD3 R2, PT, PT, -R6, RZ, RZ ;  /* 0x000000ff06027210 */ /* 0x000fe20007ffe1ff */
[----:B------:R-:W-:-:S04]  /*1a60*/  USHF.L.U32 UR42, UR42, 0x7, URZ ;  /* 0x000000072a2a7899 */ /* 0x000fc800080006ff */
[----:B------:R-:W-:Y:S01]  /*1a70*/  IMAD R4, R4, R2, R16 ;  /* 0x0000000204047224 */ /* 0x000fe200078e0210 */
[----:B---3--:R-:W-:Y:S07]  /*1a80*/  BRA.U !UP0, `(.L_x_23) ;  /* 0x0000000508a87547 */ /* 0x008fee000b800000 */
[----:B------:R-:W1:Y:S01]  /*1a90*/  LDC.64 R2, c[0x0][0x5d8] ;  /* 0x00017600ff027b82 */ /* 0x000e620000000a00 */
[----:B------:R-:W1:Y:S01]  /*1aa0*/  LDCU.64 UR8, c[0x0][0x5b0] ;  /* 0x0000b600ff0877ac */ /* 0x000e620008000a00 */
[----:B------:R-:W2:Y:S01]  /*1ab0*/  LDCU UR34, c[0x0][0x598] ;  /* 0x0000b300ff2277ac */ /* 0x000ea20008000800 */
[----:B------:R-:W3:Y:S01]  /*1ac0*/  LDCU UR33, c[0x0][0x58c] ;  /* 0x0000b180ff2177ac */ /* 0x000ee20008000800 */
[----:B------:R-:W4:Y:S01]  /*1ad0*/  LDCU UR32, c[0x0][0x59c] ;  /* 0x0000b380ff2077ac */ /* 0x000f220008000800 */
[----:B------:R-:W1:Y:S01]  /*1ae0*/  LDCU UR31, c[0x0][0x5a0] ;  /* 0x0000b400ff1f77ac */ /* 0x000e620008000800 */
[----:B------:R-:W1:Y:S02]  /*1af0*/  LDCU.64 UR22, c[0x0][0x590] ;  /* 0x0000b200ff1677ac */ /* 0x000e640008000a00 */
[----:B-1----:R-:W-:Y:S01]  /*1b00*/  IMAD R2, R4, UR8, R2 ;  /* 0x0000000804027c24 */ /* 0x002fe2000f8e0202 */
[----:B------:R-:W1:Y:S01]  /*1b10*/  LDCU.64 UR14, c[0x0][0x5b8] ;  /* 0x0000b700ff0e77ac */ /* 0x000e620008000a00 */
[----:B------:R-:W-:Y:S01]  /*1b20*/  IMAD R5, R6, UR9, R3 ;  /* 0x0000000906057c24 */ /* 0x000fe2000f8e0203 */
[----:B------:R-:W1:Y:S01]  /*1b30*/  LDCU.64 UR4, c[0x0][0x5d0] ;  /* 0x0000ba00ff0477ac */ /* 0x000e620008000a00 */
[----:B------:R-:W-:-:S02]  /*1b40*/  UIADD3 UR54, UPT, UPT, UR50, 0x20, URZ ;  /* 0x0000002032367890 */ /* 0x000fc4000fffe0ff */
[----:B------:R-:W-:Y:S02]  /*1b50*/  UIADD3 UR26, UPT, UPT, UR42, 0x20, URZ ;  /* 0x000000202a1a7890 */ /* 0x000fe4000fffe0ff */
[----:B------:R-:W-:Y:S02]  /*1b60*/  UIADD3 UR18, UPT, UPT, UR42, 0x40, URZ ;  /* 0x000000402a127890 */ /* 0x000fe4000fffe0ff */
[----:B------:R-:W-:Y:S01]  /*1b70*/  UIADD3 UR10, UPT, UPT, UR42, 0x60, URZ ;  /* 0x000000602a0a7890 */ /* 0x000fe2000fffe0ff */
[----:B------:R-:W-:Y:S01]  /*1b80*/  UMOV UR35, URZ ;  /* 0x000000ff00237c82 */ /* 0x000fe20008000000 */
[----:B--234-:R-:W-:-:S10]  /*1b90*/  UMOV UR52, UR64 ;  /* 0x0000004000347c82 */ /* 0x01cfd40008000000 */
.L_x_29:
[----:B------:R-:W-:Y:S01]  /*1ba0*/  @!P6 MOV R7, 0x6000 ;  /* 0x000060000007e802 */ /* 0x000fe20000000f00 */
[----:B------:R-:W-:Y:S01]  /*1bb0*/  ULEA UR49, UR52, UR61, 0x3 ;  /* 0x0000003d34317291 */ /* 0x000fe2000f8e18ff */
[----:B--2---:R-:W-:Y:S11]  /*1bc0*/  @P2 BRA `(.L_x_24) ;  /* 0x00000000000c2947 */ /* 0x004ff60003800000 */
[----:B------:R-:W-:Y:S04]  /*1bd0*/  SHF.L.U32 R14, R12, 0x1f, RZ ;  /* 0x0000001f0c0e7819 */ /* 0x000fe800000006ff */
[----:B------:R-:W2:Y:S02]  /*1be0*/  SYNCS.PHASECHK.TRANS64.TRYWAIT P0, [UR49+0x40], R14 ;  /* 0x0000400eff0075a7 */ /* 0x000ea40008001131 */
[----:B--2---:R-:W-:Y:S05]  /*1bf0*/  @!P0 BRA `(.L_x_25) ;  /* 0x0000007400d08947 */ /* 0x004fea0003800000 */
.L_x_24:
[----:B------:R3:W-:Y:S01]  /*1c00*/  @!P6 SYNCS.ARRIVE.TRANS64 RZ, [UR49], R7 ;  /* 0x00000007ffffe9a7 */ /* 0x0007e20008000031 */
[----:B------:R-:W-:Y:S04]  /*1c10*/  ULOP3.LUT UR6, UR63, 0x2, URZ, 0xfc, !UPT ;  /* 0x000000023f067892 */ /* 0x000fe8000f8efcff */
[----:B------:R-:W-:Y:S09]  /*1c20*/  UISETP.NE.AND UP0, UPT, UR6, 0x2, UPT ;  /* 0x000000020600788c */ /* 0x000ff2000bf05270 */
[----:B------:R-:W-:Y:S05]  /*1c30*/  BRA.U UP0, `(.L_x_26) ;  /* 0x0000000100047547 */ /* 0x000fea000b800000 */
[----:B-1----:R-:W-:Y:S05]  /*1c40*/  BPT.TRAP 0x1 ;  /* 0x000000040000795c */ /* 0x002fea0000300000 */
.L_x_26:
[----:B------:R-:W-:Y:S04]  /*1c50*/  BSSY.RECONVERGENT B0, `(.L_x_27) ;  /* 0x0000003000007945 */ /* 0x000fe80003800200 */
[----:B------:R-:W-:Y:S05]  /*1c60*/  @P5 BRA `(.L_x_28) ;  /* 0x0000000000045947 */ /* 0x000fea0003800000 */
[----:B-1----:R-:W-:Y:S05]  /*1c70*/  BPT.TRAP 0x1 ;  /* 0x000000040000795c */ /* 0x002fea0000300000 */
.L_x_28:
[----:B-1----:R-:W-:Y:S05]  /*1c80*/  BSYNC.RECONVERGENT B0 ;  /* 0x0000000000007941 */ /* 0x002fea0003800200 */
.L_x_27:
[----:B------:R-:W-:Y:S01]  /*1c90*/  UIADD3 UR64, UPT, UPT, UR52, 0x1, URZ ;  /* 0x0000000134407890 */ /* 0x000fe2000fffe0ff */
[----:B------:R-:W-:Y:S03]  /*1ca0*/  ELECT P0, URZ, PT ;  /* 0x0000000000ff782f */ /* 0x000fe60003800000 */
[----:B------:R-:W-:Y:S02]  /*1cb0*/  UISETP.NE.AND UP0, UPT, UR64, 0x8, UPT ;  /* 0x000000084000788c */ /* 0x000fe4000bf05270 */
[----:B------:R-:W-:Y:S02]  /*1cc0*/  USHF.L.U32 UR51, UR35, 0x5, URZ ;  /* 0x0000000523337899 */ /* 0x000fe400080006ff */
[----:B------:R-:W-:Y:S02]  /*1cd0*/  USEL UR8, URZ, 0x1, UP0 ;  /* 0x00000001ff087887 */ /* 0x000fe40008000000 */
[----:B------:R-:W-:Y:S02]  /*1ce0*/  USEL UR64, UR64, URZ, UP0 ;  /* 0x000000ff40407287 */ /* 0x000fe40008000000 */
[----:B------:R-:W-:Y:S02]  /*1cf0*/  ULOP3.LUT UR6, UR51, UR7, URZ, 0xfc, !UPT ;  /* 0x0000000733067292 */ /* 0x000fe4000f8efcff */
[----:B------:R-:W-:Y:S01]  /*1d00*/  ULEA UR9, UR64, UR61, 0x3 ;  /* 0x0000003d40097291 */ /* 0x000fe2000f8e18ff */
[----:B------:R-:W-:Y:S01]  /*1d10*/  LOP3.LUT R12, R12, UR8, RZ, 0x3c, !PT ;  /* 0x000000080c0c7c12 */ /* 0x000fe2000f8e3cff */
[----:B------:R-:W-:Y:S01]  /*1d20*/  UIMAD.WIDE.U32 UR36, UR6, UR22, URZ ;  /* 0x00000016062472a5 */ /* 0x000fe2000f8e00ff */
[----:B---3--:R-:W-:Y:S01]  /*1d30*/  @P0 PRMT R7, R2, 0x40, R5 ;  /* 0x0000004002070816 */ /* 0x008fe20000000005 */
[----:B------:R-:W-:Y:S01]  /*1d40*/  UISETP.NE.AND UP2, UPT, UR33, 0x1, UPT ;  /* 0x000000012100788c */ /* 0x000fe2000bf45270 */
[----:B--2---:R-:W-:Y:S01]  /*1d50*/  SHF.L.U32 R3, R12, 0x1f, RZ ;  /* 0x0000001f0c037819 */ /* 0x004fe200000006ff */
[----:B------:R-:W-:Y:S01]  /*1d60*/  USHF.R.U32.HI UR30, URZ, UR23, UR37 ;  /* 0x00000017ff1e7299 */ /* 0x000fe20008011625 */
[----:B------:R-:W-:Y:S01]  /*1d70*/  @P0 R2UR UR11, R7 ;  /* 0x00000000070b02ca */ /* 0x000fe200000e0000 */
[----:B------:R-:W-:Y:S01]  /*1d80*/  ULEA UR8, UR52, UR60, 0xc ;  /* 0x0000003c34087291 */ /* 0x000fe2000f8e60ff */
[----:B------:R1:W2:Y:S01]  /*1d90*/  SYNCS.PHASECHK.TRANS64.TRYWAIT P2, [UR9+0x40], R3 ;  /* 0x00004003ff0075a7 */ /* 0x0002a20008041109 */
[----:B------:R-:W-:Y:S02]  /*1da0*/  USEL UR36, UR6, UR30, !UP2 ;  /* 0x0000001e06247287 */ /* 0x000fe4000d000000 */
[----:B------:R-:W-:Y:S02]  /*1db0*/  UIADD3 UR72, UP1, UPT, UR70, 0x80, URZ ;  /* 0x0000008046487890 */ /* 0x000fe4000ff3e0ff */
[----:B------:R-:W-:Y:S02]  /*1dc0*/  ULEA UR52, UR52, UR61, 0xd ;  /* 0x0000003d34347291 */ /* 0x000fe4000f8e68ff */
[----:B------:R-:W-:Y:S02]  /*1dd0*/  UIMAD.WIDE.U32 UR38, UR36, UR32, URZ ;  /* 0x00000020242672a5 */ /* 0x000fe4000f8e00ff */
[----:B------:R-:W-:Y:S02]  /*1de0*/  UISETP.NE.AND UP3, UPT, UR34, 0x1, UPT ;  /* 0x000000012200788c */ /* 0x000fe4000bf65270 */
[----:B------:R-:W-:Y:S01]  /*1df0*/  UIADD3.X UR73, UPT, UPT, URZ, UR71, URZ, UP1, !UPT ;  /* 0x00000047ff497290 */ /* 0x000fe20008ffe4ff */
[----:B------:R-:W-:Y:S01]  /*1e00*/  IMAD.U32 R7, RZ, RZ, UR11 ;  /* 0x0000000bff077e24 */ /* 0x000fe2000f8e00ff */
[----:B------:R-:W-:Y:S02]  /*1e10*/  UIADD3 UR48, UPT, UPT, UR52, 0x8800, URZ ;  /* 0x0000880034307890 */ /* 0x000fe4000fffe0ff */
[----:B------:R-:W-:Y:S02]  /*1e20*/  USHF.R.U32.HI UR37, URZ, UR31, UR39 ;  /* 0x0000001fff257299 */ /* 0x000fe40008011627 */
[----:B------:R-:W-:Y:S02]  /*1e30*/  UIADD3 UR30, UPT, UPT, -UR36, URZ, URZ ;  /* 0x000000ff241e7290 */ /* 0x000fe4000fffe1ff */
[----:B------:R-:W-:Y:S02]  /*1e40*/  USEL UR45, UR36, UR37, !UP3 ;  /* 0x00000025242d7287 */ /* 0x000fe4000d800000 */
[----:B------:R-:W-:Y:S01]  /*1e50*/  UIMAD UR6, UR33, UR30, UR6 ;  /* 0x0000001e210672a4 */ /* 0x000fe2000f8e0206 */
[----:B-1----:R-:W-:Y:S01]  /*1e60*/  IMAD.MOV.U32 R3, RZ, RZ, 0x3 ;  /* 0x00000003ff037424 */ /* 0x002fe200078e00ff */
[----:B------:R-:W-:Y:S01]  /*1e70*/  UMOV UR58, 0x0 ;  /* 0x00000000003a7882 */ /* 0x000fe20000000000 */
[----:B------:R-:W-:Y:S01]  /*1e80*/  UMOV UR59, 0x10000000 ;  /* 0x10000000003b7882 */ /* 0x000fe20000000000 */
[----:B------:R-:W-:Y:S01]  /*1e90*/  UIADD3 UR52, UPT, UPT, UR52, 0x9800, URZ ;  /* 0x0000980034347890 */ /* 0x000fe2000fffe0ff */
[----:B------:R-:W-:Y:S01]  /*1ea0*/  UTMALDG.2D [UR48], [UR72], desc[UR58] ;  /* 0x00003a30480075b4 */ /* 0x000fe20008009000 */
[----:B------:R-:W-:Y:S01]  /*1eb0*/  UIADD3 UR30, UPT, UPT, -UR45, URZ, URZ ;  /* 0x000000ff2d1e7290 */ /* 0x000fe2000fffe1ff */
[----:B------:R-:W-:Y:S01]  /*1ec0*/  @P0 R2UR UR12, R3 ;  /* 0x00000000030c02ca */ /* 0x000fe200000e0000 */
[----:B------:R-:W-:Y:S02]  /*1ed0*/  UIMAD UR43, UR6, UR14, UR4 ;  /* 0x0000000e062b72a4 */ /* 0x000fe4000f8e0204 */
[----:B------:R-:W-:Y:S02]  /*1ee0*/  UIADD3 UR46, UP0, UPT, UR70, 0x180, URZ ;  /* 0x00000180462e7890 */ /* 0x000fe4000ff1e0ff */
[----:B------:R-:W-:Y:S02]  /*1ef0*/  ULEA UR8, UR8, UR61, 0x2 ;  /* 0x0000003d08087291 */ /* 0x000fe4000f8e10ff */
[----:B------:R-:W-:Y:S01]  /*1f00*/  UIMAD UR6, UR34, UR30, UR36 ;  /* 0x0000001e220672a4 */ /* 0x000fe2000f8e0224 */
[----:B------:R-:W-:Y:S01]  /*1f10*/  UMOV UR53, UR49 ;  /* 0x0000003100357c82 */ /* 0x000fe20008000000 */
[----:B------:R-:W-:Y:S01]  /*1f20*/  UMOV UR55, UR51 ;  /* 0x0000003300377c82 */ /* 0x000fe20008000000 */
[----:B------:R-:W-:Y:S01]  /*1f30*/  UIADD3.X UR47, UPT, UPT, URZ, UR71, URZ, UP0, !UPT ;  /* 0x00000047ff2f7290 */ /* 0x000fe200087fe4ff */
[----:B------:R1:W-:Y:S02]  /*1f40*/  UTMALDG.2D [UR52], [UR72], desc[UR58] ;  /* 0x00003a34480075b4 */ /* 0x0003e40008009000 */
[----:B------:R-:W-:Y:S01]  /*1f50*/  IMAD.U32 R3, RZ, RZ, UR12 ;  /* 0x0000000cff037e24 */ /* 0x000fe2000f8e00ff */
[----:B------:R-:W-:Y:S02]  /*1f60*/  UIADD3 UR40, UPT, UPT, UR8, 0x18800, URZ ;  /* 0x0001880008287890 */ /* 0x000fe4000fffe0ff */
[----:B------:R-:W-:Y:S02]  /*1f70*/  UIMAD UR44, UR6, UR15, UR5 ;  /* 0x0000000f062c72a4 */ /* 0x000fe4000f8e0205 */
[----:B------:R-:W-:Y:S01]  /*1f80*/  @P0 PRMT R3, R7, 0x5410, R3 ;  /* 0x0000541007030816 */ /* 0x000fe20000000003 */
[----:B------:R-:W-:Y:S01]  /*1f90*/  UMOV UR41, UR49 ;  /* 0x0000003100297c82 */ /* 0x000fe20008000000 */
[----:B------:R-:W-:Y:S02]  /*1fa0*/  UIADD3 UR24, UPT, UPT, UR8, 0x19800, URZ ;  /* 0x0001980008187890 */ /* 0x000fe4000fffe0ff */
[----:B------:R-:W-:Y:S01]  /*1fb0*/  @P0 R2UR UR56, R3 ;  /* 0x00000000033802ca */ /* 0x000fe200000e0000 */
[----:B------:R-:W-:Y:S01]  /*1fc0*/  UMOV UR25, UR49 ;  /* 0x0000003100197c82 */ /* 0x000fe20008000000 */
[----:B------:R-:W-:Y:S01]  /*1fd0*/  UMOV UR27, UR43 ;  /* 0x0000002b001b7c82 */ /* 0x000fe20008000000 */
[----:B------:R-:W-:Y:S01]  /*1fe0*/  UMOV UR29, UR45 ;  /* 0x0000002d001d7c82 */ /* 0x000fe20008000000 */
[----:B------:R-:W-:Y:S01]  /*1ff0*/  UMOV UR28, UR44 ;  /* 0x0000002c001c7c82 */ /* 0x000fe20008000000 */
[----:B------:R-:W-:Y:S01]  /*2000*/  UIADD3 UR16, UPT, UPT, UR8, 0x1a800, URZ ;  /* 0x0001a80008107890 */ /* 0x000fe2000fffe0ff */
[----:B------:R-:W-:Y:S01]  /*2010*/  UMOV UR17, UR49 ;  /* 0x0000003100117c82 */ /* 0x000fe20008000000 */
[----:B------:R-:W-:Y:S01]  /*2020*/  UMOV UR19, UR43 ;  /* 0x0000002b00137c82 */ /* 0x000fe20008000000 */
[----:B------:R-:W-:Y:S01]  /*2030*/  UMOV UR21, UR45 ;  /* 0x0000002d00157c82 */ /* 0x000fe20008000000 */
[----:B------:R-:W-:Y:S01]  /*2040*/  UMOV UR20, UR44 ;  /* 0x0000002c00147c82 */ /* 0x000fe20008000000 */
[----:B------:R-:W-:Y:S03]  /*2050*/  UIADD3 UR8, UPT, UPT, UR8, 0x1b800, URZ ;  /* 0x0001b80008087890 */ /* 0x000fe6000fffe0ff */
[----:B------:R3:W-:Y:S01]  /*2060*/  UTMALDG.4D.IM2COL.MULTICAST [UR40], [UR46], UR56 ;  /* 0x000000282e0073b4 */ /* 0x0007e20008058838 */
[----:B------:R-:W-:Y:S01]  /*2070*/  UMOV UR9, UR49 ;  /* 0x0000003100097c82 */ /* 0x000fe20008000000 */
[----:B------:R-:W-:Y:S01]  /*2080*/  UMOV UR11, UR43 ;  /* 0x0000002b000b7c82 */ /* 0x000fe20008000000 */
[----:B------:R-:W-:Y:S01]  /*2090*/  UMOV UR13, UR45 ;  /* 0x0000002d000d7c82 */ /* 0x000fe20008000000 */
[----:B------:R-:W-:Y:S01]  /*20a0*/  UMOV UR12, UR44 ;  /* 0x0000002c000c7c82 */ /* 0x000fe20008000000 */
[----:B------:R-:W-:Y:S01]  /*20b0*/  UIADD3 UR35, UPT, UPT, UR35, 0x1, URZ ;  /* 0x0000000123237890 */ /* 0x000fe2000fffe0ff */
[----:B------:R-:W-:Y:S01]  /*20c0*/  UMOV UR30, UR62 ;  /* 0x0000003e001e7c82 */ /* 0x000fe20008000000 */
[----:B------:R3:W-:Y:S02]  /*20d0*/  UTMALDG.4D.IM2COL.MULTICAST [UR24], [UR46], UR56 ;  /* 0x000000182e0073b4 */ /* 0x0007e40008058838 */
[----:B------:R-:W-:Y:S01]  /*20e0*/  UISETP.NE.AND UP0, UPT, UR35, UR62, UPT ;  /* 0x0000003e2300728c */ /* 0x000fe2000bf05270 */
[----:B-1----:R-:W-:Y:S01]  /*20f0*/  UMOV UR52, UR64 ;  /* 0x0000004000347c82 */ /* 0x002fe20008000000 */
[----:B------:R3:W-:Y:S01]  /*2100*/  UTMALDG.4D.IM2COL.MULTICAST [UR16], [UR46], UR56 ;  /* 0x000000102e0073b4 */ /* 0x0007e20008058838 */
[----:B------:R3:W-:Y:S06]  /*2110*/  UTMALDG.4D.IM2COL.MULTICAST [UR8], [UR46], UR56 ;  /* 0x000000082e0073b4 */ /* 0x0007ec0008058838 */
[----:B---3--:R-:W-:Y:S05]  /*2120*/  BRA.U UP0, `(.L_x_29) ;  /* 0xfffffff9009c7547 */ /* 0x008fea000b83ffff */
.L_x_23:
[----:B------:R-:W-:Y:S01]  /*2130*/  ULEA UR4, UR64, UR61, 0x3 ;  /* 0x0000003d40047291 */ /* 0x000fe2000f8e18ff */
[----:B------:R-:W-:Y:S01]  /*2140*/  SHF.L.U32 R2, R12, 0x1f, RZ ;  /* 0x0000001f0c027819 */ /* 0x000fe200000006ff */
[----:B------:R-:W-:Y:S01]  /*2150*/  @!P4 SYNCS.ARRIVE.TRANS64.A1T0 RZ, [UR61+0xc8], RZ ;  /* 0x0000c8ffffffc9a7 */ /* 0x000fe2000810003d */
[----:B------:R-:W-:-:S06]  /*2160*/  UISETP.GT.AND UP0, UPT, UR68, UR67, UPT ;  /* 0x000000434400728c */ /* 0x000fcc000bf04270 */
[----:B------:R1:W3:Y:S03]  /*2170*/  SYNCS.PHASECHK.TRANS64.TRYWAIT P1, [UR4+0x40], R2 ;  /* 0x00004002ff0075a7 */ /* 0x0002e60008021104 */
[----:B------:R-:W-:Y:S05]  /*2180*/  BRA.U !UP0, `(.L_x_30) ;  /* 0x0000000508ac7547 */ /* 0x000fea000b800000 */
[----:B-1----:R-:W1:Y:S01]  /*2190*/  LDC.64 R2, c[0x0][0x5d8] ;  /* 0x00017600ff027b82 */ /* 0x002e620000000a00 */
[----:B------:R-:W1:Y:S01]  /*21a0*/  LDCU.64 UR8, c[0x0][0x5b0] ;  /* 0x0000b600ff0877ac */ /* 0x000e620008000a00 */
[----:B------:R-:W-:Y:S01]  /*21b0*/  UIADD3 UR40, UPT, UPT, UR65, UR30, URZ ;  /* 0x0000001e41287290 */ /* 0x000fe2000fffe0ff */
[----:B------:R-:W4:Y:S01]  /*21c0*/  LDCU UR41, c[0x0][0x598] ;  /* 0x0000b300ff2977ac */ /* 0x000f220008000800 */
[----:B------:R-:W1:Y:S01]  /*21d0*/  LDCU UR39, c[0x0][0x58c] ;  /* 0x0000b180ff2777ac */ /* 0x000e620008000800 */
[----:B------:R-:W1:Y:S01]  /*21e0*/  LDCU UR38, c[0x0][0x59c] ;  /* 0x0000b380ff2677ac */ /* 0x000e620008000800 */
[----:B------:R-:W1:Y:S01]  /*21f0*/  LDCU UR31, c[0x0][0x5a0] ;  /* 0x0000b400ff1f77ac */ /* 0x000e620008000800 */
[----:B------:R-:W1:Y:S02]  /*2200*/  LDCU.64 UR22, c[0x0][0x590] ;  /* 0x0000b200ff1677ac */ /* 0x000e640008000a00 */
[----:B-1----:R-:W-:Y:S02]  /*2210*/  IMAD R2, R4, UR8, R2 ;  /* 0x0000000804027c24 */ /* 0x002fe4000f8e0202 */
[----:B------:R-:W-:Y:S01]  /*2220*/  IMAD R6, R6, UR9, R3 ;  /* 0x0000000906067c24 */ /* 0x000fe2000f8e0203 */
[----:B------:R-:W1:Y:S01]  /*2230*/  LDCU.64 UR14, c[0x0][0x5b8] ;  /* 0x0000b700ff0e77ac */ /* 0x000e620008000a00 */
[----:B------:R-:W1:Y:S01]  /*2240*/  LDCU.64 UR4, c[0x0][0x5d0] ;  /* 0x0000ba00ff0477ac */ /* 0x000e620008000a00 */
[----:B------:R-:W-:-:S02]  /*2250*/  UIADD3 UR54, UPT, UPT, UR50, 0x20, URZ ;  /* 0x0000002032367890 */ /* 0x000fc4000fffe0ff */
[----:B------:R-:W-:Y:S02]  /*2260*/  UIADD3 UR26, UPT, UPT, UR42, 0x20, URZ ;  /* 0x000000202a1a7890 */ /* 0x000fe4000fffe0ff */
[----:B------:R-:W-:Y:S02]  /*2270*/  UIADD3 UR18, UPT, UPT, UR42, 0x40, URZ ;  /* 0x000000402a127890 */ /* 0x000fe4000fffe0ff */
[----:B------:R-:W-:Y:S01]  /*2280*/  UIADD3 UR10, UPT, UPT, UR42, 0x60, URZ ;  /* 0x000000602a0a7890 */ /* 0x000fe2000fffe0ff */
[----:B----4-:R-:W-:-:S11]  /*2290*/  UMOV UR52, UR64 ;  /* 0x0000004000347c82 */ /* 0x010fd60008000000 */
.L_x_36:
[----:B------:R-:W-:Y:S01]  /*22a0*/  @!P6 MOV R4, 0x6000 ;  /* 0x000060000004e802 */ /* 0x000fe20000000f00 */
[----:B------:R-:W-:Y:S01]  /*22b0*/  ULEA UR57, UR52, UR61, 0x3 ;  /* 0x0000003d34397291 */ /* 0x000fe2000f8e18ff */
[----:B---34-:R-:W-:Y:S11]  /*22c0*/  @P1 BRA `(.L_x_31) ;  /* 0x00000000000c1947 */ /* 0x018ff60003800000 */
[----:B------:R-:W-:Y:S04]  /*22d0*/  SHF.L.U32 R5, R12, 0x1f, RZ ;  /* 0x0000001f0c057819 */ /* 0x000fe800000006ff */
[----:B------:R-:W3:Y:S02]  /*22e0*/  SYNCS.PHASECHK.TRANS64.TRYWAIT P0, [UR57+0x40], R5 ;  /* 0x00004005ff0075a7 */ /* 0x000ee40008001139 */
[----:B---3--:R-:W-:Y:S05]  /*22f0*/  @!P0 BRA `(.L_x_32) ;  /* 0x0000007000288947 */ /* 0x008fea0003800000 */
.L_x_31:
[----:B------:R4:W-:Y:S01]  /*2300*/  @!P6 SYNCS.ARRIVE.TRANS64 RZ, [UR57], R4 ;  /* 0x00000004ffffe9a7 */ /* 0x0009e20008000039 */
[----:B------:R-:W-:Y:S04]  /*2310*/  ULOP3.LUT UR6, UR63, 0x2, URZ, 0xfc, !UPT ;  /* 0x000000023f067892 */ /* 0x000fe8000f8efcff */
[----:B------:R-:W-:Y:S09]  /*2320*/  UISETP.NE.AND UP0, UPT, UR6, 0x2, UPT ;  /* 0x000000020600788c */ /* 0x000ff2000bf05270 */
[----:B------:R-:W-:Y:S05]  /*2330*/  BRA.U UP0, `(.L_x_33) ;  /* 0x0000000100047547 */ /* 0x000fea000b800000 */
[----:B-1----:R-:W-:Y:S05]  /*2340*/  BPT.TRAP 0x1 ;  /* 0x000000040000795c */ /* 0x002fea0000300000 */
.L_x_33:
[----:B------:R-:W-:Y:S04]  /*2350*/  BSSY.RECONVERGENT B0, `(.L_x_34) ;  /* 0x0000003000007945 */ /* 0x000fe80003800200 */
[----:B------:R-:W-:Y:S05]  /*2360*/  @P5 BRA `(.L_x_35) ;  /* 0x0000000000045947 */ /* 0x000fea0003800000 */
[----:B-1----:R-:W-:Y:S05]  /*2370*/  BPT.TRAP 0x1 ;  /* 0x000000040000795c */ /* 0x002fea0000300000 */
.L_x_35:
[----:B-1----:R-:W-:Y:S05]  /*2380*/  BSYNC.RECONVERGENT B0 ;  /* 0x0000000000007941 */ /* 0x002fea0003800200 */
.L_x_34:
        /* <DEDUP_REMOVED lines=10> */
[----:B----4-:R-:W-:Y:S01]  /*2430*/  @P0 PRMT R4, R2, 0x40, R6 ;  /* 0x0000004002040816 */ /* 0x010fe20000000006 */
[----:B------:R-:W-:Y:S01]  /*2440*/  UISETP.NE.AND UP2, UPT, UR39, 0x1, UPT ;  /* 0x000000012700788c */ /* 0x000fe2000bf45270 */
[----:B---3--:R-:W-:Y:S01]  /*2450*/  SHF.L.U32 R3, R12, 0x1f, RZ ;  /* 0x0000001f0c037819 */ /* 0x008fe200000006ff */
[----:B------:R-:W-:Y:S01]  /*2460*/  USHF.R.U32.HI UR37, URZ, UR23, UR45 ;  /* 0x00000017ff257299 */ /* 0x000fe2000801162d */
[----:B------:R-:W-:Y:S01]  /*2470*/  @P0 R2UR UR12, R4 ;  /* 0x00000000040c02ca */ /* 0x000fe200000e0000 */
[----:B------:R-:W-:Y:S01]  /*2480*/  ULEA UR8, UR52, UR60, 0xc ;  /* 0x0000003c34087291 */ /* 0x000fe2000f8e60ff */
[----:B------:R1:W4:Y:S01]  /*2490*/  SYNCS.PHASECHK.TRANS64.TRYWAIT P1, [UR9+0x40], R3 ;  /* 0x00004003ff0075a7 */ /* 0x0003220008021109 */
        /* <DEDUP_REMOVED lines=11> */
[----:B------:R-:W-:Y:S02]  /*2550*/  UIMAD UR6, UR39, UR43, UR6 ;  /* 0x0000002b270672a4 */ /* 0x000fe4000f8e0206 */
[----:B------:R-:W-:Y:S01]  /*2560*/  UIADD3 UR52, UPT, UPT, UR52, 0x9800, URZ ;  /* 0x0000980034347890 */ /* 0x000fe2000fffe0ff */
[----:B-1----:R-:W-:Y:S01]  /*2570*/  IMAD.MOV.U32 R3, RZ, RZ, 0x3 ;  /* 0x00000003ff037424 */ /* 0x002fe200078e00ff */
[----:B------:R-:W-:Y:S01]  /*2580*/  UMOV UR72, 0x0 ;  /* 0x0000000000487882 */ /* 0x000fe20000000000 */
[----:B------:R-:W-:Y:S01]  /*2590*/  UMOV UR73, 0x10000000 ;  /* 0x1000000000497882 */ /* 0x000fe20000000000 */
[----:B------:R-:W-:Y:S01]  /*25a0*/  UMOV UR58, UR50 ;  /* 0x00000032003a7c82 */ /* 0x000fe20008000000 */
[----:B------:R-:W-:Y:S01]  /*25b0*/  UIADD3 UR43, UPT, UPT, -UR37, URZ, URZ ;  /* 0x000000ff252b7290 */ /* 0x000fe2000fffe1ff */
[----:B------:R-:W-:Y:S01]  /*25c0*/  UTMALDG.2D [UR56], [UR74], desc[UR72] ;  /* 0x000048384a0075b4 */ /* 0x000fe20008009000 */
[----:B------:R-:W-:Y:S01]  /*25d0*/  UIMAD UR35, UR6, UR14, UR4 ;  /* 0x0000000e062372a4 */ /* 0x000fe2000f8e0204 */
[----:B------:R-:W-:Y:S01]  /*25e0*/  @P0 R2UR UR11, R3 ;  /* 0x00000000030b02ca */ /* 0x000fe200000e0000 */
[----:B------:R-:W-:Y:S02]  /*25f0*/  UIADD3 UR48, UP0, UPT, UR70, 0x180, URZ ;  /* 0x0000018046307890 */ /* 0x000fe4000ff1e0ff */
[----:B------:R-:W-:Y:S02]  /*2600*/  ULEA UR8, UR8, UR61, 0x2 ;  /* 0x0000003d08087291 */ /* 0x000fe4000f8e10ff */
[----:B------:R-:W-:Y:S01]  /*2610*/  UIMAD UR6, UR41, UR43, UR44 ;  /* 0x0000002b290672a4 */ /* 0x000fe2000f8e022c */
[----:B------:R-:W-:Y:S01]  /*2620*/  UMOV UR53, UR57 ;  /* 0x0000003900357c82 */ /* 0x000fe20008000000 */
[----:B------:R-:W-:Y:S01]  /*2630*/  UMOV UR55, UR59 ;  /* 0x0000003b00377c82 */ /* 0x000fe20008000000 */
[----:B------:R-:W-:Y:S01]  /*2640*/  UIADD3.X UR49, UPT, UPT, URZ, UR71, URZ, UP0, !UPT ;  /* 0x00000047ff317290 */ /* 0x000fe200087fe4ff */
[----:B------:R1:W-:Y:S01]  /*2650*/  UTMALDG.2D [UR52], [UR74], desc[UR72] ;  /* 0x000048344a0075b4 */ /* 0x0003e20008009000 */
[----:B------:R-:W-:Y:S03]  /*2660*/  UIADD3 UR32, UPT, UPT, UR8, 0x18800, URZ ;  /* 0x0001880008207890 */ /* 0x000fe6000fffe0ff */
[----:B------:R-:W-:Y:S01]  /*2670*/  IMAD.U32 R3, RZ, RZ, UR11 ;  /* 0x0000000bff037e24 */ /* 0x000fe2000f8e00ff */
[----:B------:R-:W-:Y:S01]  /*2680*/  UIMAD UR36, UR6, UR15, UR5 ;  /* 0x0000000f062472a4 */ /* 0x000fe2000f8e0205 */
[----:B------:R-:W-:Y:S01]  /*2690*/  UMOV UR33, UR57 ;  /* 0x0000003900217c82 */ /* 0x000fe20008000000 */
[----:B------:R-:W-:Y:S02]  /*26a0*/  UMOV UR34, UR42 ;  /* 0x0000002a00227c82 */ /* 0x000fe40008000000 */
[----:B------:R-:W-:Y:S01]  /*26b0*/  @P0 PRMT R3, R4, 0x5410, R3 ;  /* 0x0000541004030816 */ /* 0x000fe20000000003 */
[----:B------:R-:W-:Y:S01]  /*26c0*/  UIADD3 UR24, UPT, UPT, UR8, 0x19800, URZ ;  /* 0x0001980008187890 */ /* 0x000fe2000fffe0ff */
[----:B------:R-:W-:Y:S02]  /*26d0*/  UMOV UR25, UR57 ;  /* 0x0000003900197c82 */ /* 0x000fe40008000000 */
[----:B------:R-:W-:Y:S01]  /*26e0*/  @P0 R2UR UR51, R3 ;  /* 0x00000000033302ca */ /* 0x000fe200000e0000 */
        /* <DEDUP_REMOVED lines=8> */
[----:B------:R-:W-:Y:S01]  /*2770*/  UIADD3 UR8, UPT, UPT, UR8, 0x1b800, URZ ;  /* 0x0001b80008087890 */ /* 0x000fe2000fffe0ff */
[----:B------:R-:W-:Y:S03]  /*2780*/  UMOV UR9, UR57 ;  /* 0x0000003900097c82 */ /* 0x000fe60008000000 */
[----:B------:R3:W-:Y:S01]  /*2790*/  UTMALDG.4D.IM2COL.MULTICAST [UR32], [UR48], UR51 ;  /* 0x00000020300073b4 */ /* 0x0007e20008058833 */
[----:B------:R-:W-:Y:S01]  /*27a0*/  UMOV UR11, UR35 ;  /* 0x00000023000b7c82 */ /* 0x000fe20008000000 */
[----:B------:R-:W-:Y:S01]  /*27b0*/  UMOV UR13, UR37 ;  /* 0x00000025000d7c82 */ /* 0x000fe20008000000 */
[----:B------:R-:W-:Y:S01]  /*27c0*/  UMOV UR12, UR36 ;  /* 0x00000024000c7c82 */ /* 0x000fe20008000000 */
[----:B------:R-:W-:Y:S01]  /*27d0*/  UIADD3 UR30, UPT, UPT, UR30, 0x1, URZ ;  /* 0x000000011e1e7890 */ /* 0x000fe2000fffe0ff */
[----:B------:R3:W-:Y:S03]  /*27e0*/  UTMALDG.4D.IM2COL.MULTICAST [UR24], [UR48], UR51 ;  /* 0x00000018300073b4 */ /* 0x0007e60008058833 */
[----:B------:R-:W-:Y:S01]  /*27f0*/  UISETP.NE.AND UP0, UPT, UR30, UR40, UPT ;  /* 0x000000281e00728c */ /* 0x000fe2000bf05270 */
[----:B-1----:R-:W-:Y:S01]  /*2800*/  UMOV UR52, UR64 ;  /* 0x0000004000347c82 */ /* 0x002fe20008000000 */
[----:B------:R3:W-:Y:S01]  /*2810*/  UTMALDG.4D.IM2COL.MULTICAST [UR16], [UR48], UR51 ;  /* 0x00000010300073b4 */ /* 0x0007e20008058833 */
[----:B------:R3:W-:Y:S06]  /*2820*/  UTMALDG.4D.IM2COL.MULTICAST [UR8], [UR48], UR51 ;  /* 0x00000008300073b4 */ /* 0x0007ec0008058833 */
[----:B---3--:R-:W-:Y:S05]  /*2830*/  BRA.U UP0, `(.L_x_36) ;  /* 0xfffffff900987547 */ /* 0x008fea000b83ffff */
.L_x_30:
[----:B------:R-:W-:Y:S01]  /*2840*/  SHF.L.U32 R3, R11, 0x1f, RZ ;  /* 0x0000001f0b037819 */ /* 0x000fe200000006ff */
[----:B------:R-:W-:-:S03]  /*2850*/  NOP ;  /* 0x0000000000007918 */ /* 0x000fc60000000000 */
[----:B------:R-:W2:Y:S02]  /*2860*/  SYNCS.PHASECHK.TRANS64.TRYWAIT P0, [UR61+0xd0], R3 ;  /* 0x0000d003ff0075a7 */ /* 0x000ea4000800113d */
[----:B--2---:R-:W-:Y:S05]  /*2870*/  @!P0 BRA `(.L_x_37) ;  /* 0x0000006800e08947 */ /* 0x004fea0003800000 */
.L_x_138:
[----:B------:R-:W2:Y:S01]  /*2880*/  LDS.128 R4, [UR61+0x110] ;  /* 0x0001103dff047984 */ /* 0x000ea20008000c00 */
[----:B------:R-:W-:Y:S01]  /*2890*/  UIADD3 UR4, UPT, UPT, UR61, 0xd8, URZ ;  /* 0x000000d83d047890 */ /* 0x000fe2000fffe0ff */
[----:B---34-:R-:W-:Y:S01]  /*28a0*/  ISETP.GE.AND P1, PT, R26, 0x1, PT ;  /* 0x000000011a00780c */ /* 0x018fe20003f26270 */
[----:B------:R-:W-:Y:S01]  /*28b0*/  @!PT LDS RZ, [RZ] ;  /* 0x00000000fffff984 */ /* 0x000fe20000000800 */
[----:B------:R-:W-:Y:S01]  /*28c0*/  @!PT LDS RZ, [RZ] ;  /* 0x00000000fffff984 */ /* 0x000fe20000000800 */
[----:B------:R-:W-:Y:S01]  /*28d0*/  @!PT LDS RZ, [RZ] ;  /* 0x00000000fffff984 */ /* 0x000fe20000000800 */
[----:B------:R-:W-:Y:S01]  /*28e0*/  @!PT LDS RZ, [RZ] ;  /* 0x00000000fffff984 */ /* 0x000fe20000000800 */
[----:B------:R3:W-:Y:S06]  /*28f0*/  MEMBAR.ALL.CTA ;  /* 0x0000000000007992 */ /* 0x0007ec0000008000 */
[----:B---3--:R-:W3:Y:S01]  /*2900*/  FENCE.VIEW.ASYNC.S ;  /* 0x00000000000073c6 */ /* 0x008ee20000000000 */
[----:B------:R-:W-:-:S09]  /*2910*/  UPRMT UR4, URZ, 0x654, UR4 ;  /* 0x00000654ff047896 */ /* 0x000fd20008000004 */
[----:B---3--:R-:W-:Y:S01]  /*2920*/  SYNCS.ARRIVE.TRANS64.RED.A1T0 RZ, [UR4], RZ ;  /* 0x000000ffffff79a7 */ /* 0x008fe20008100404 */
[----:B--2---:R-:W-:-:S13]  /*2930*/  LOP3.LUT P0, RZ, R6, 0x1, RZ, 0xc0, !PT ;  /* 0x0000000106ff7812 */ /* 0x004fda000780c0ff */
[----:B------:R-:W-:Y:S02]  /*2940*/  @P0 MOV R10, R4 ;  /* 0x00000004000a0202 */ /* 0x000fe40000000f00 */
[----:B------:R-:W-:Y:S01]  /*2950*/  @P0 LOP3.LUT R8, R5, 0xffff, RZ, 0xc0, !PT ;  /* 0x0000ffff05080812 */ /* 0x000fe200078ec0ff */
[----:B------:R-:W-:Y:S06]  /*2960*/  @!P1 BRA `(.L_x_38) ;  /* 0x0000000000b89947 */ /* 0x000fec0003800000 */
[----:B------:R-:W2:Y:S01]  /*2970*/  LDC.64 R4, c[0x0][0xb18] ;  /* 0x0002c600ff047b82 */ /* 0x000ea20000000a00 */
[----:B------:R-:W-:-:S07]  /*2980*/  ISETP.NE.AND P3, PT, R26, 0x1, PT ;  /* 0x000000011a00780c */ /* 0x000fce0003f65270 */
[----:B------:R-:W3:Y:S08]  /*2990*/  LDC.64 R6, c[0x0][0xb10] ;  /* 0x0002c400ff067b82 */ /* 0x000ef00000000a00 */
[----:B------:R-:W4:Y:S08]  /*29a0*/  LDC R14, c[0x0][0xb20] ;  /* 0x0002c800ff0e7b82 */ /* 0x000f300000000800 */
[----:B------:R-:W4:Y:S01]  /*29b0*/  LDC R15, c[0x0][0xb0c] ;  /* 0x0002c300ff0f7b82 */ /* 0x000f220000000800 */
[----:B--2---:R-:W-:Y:S01]  /*29c0*/  IMAD.HI.U32 R17, R0, R5, RZ ;  /* 0x0000000500117227 */ /* 0x004fe200078e00ff */
[----:B------:R-:W-:-:S03]  /*29d0*/  ISETP.NE.AND P1, PT, R4, 0x1, PT ;  /* 0x000000010400780c */ /* 0x000fc60003f25270 */
[----:B------:R-:W-:-:S03]  /*29e0*/  IMAD.HI.U32 R5, R8, R5, RZ ;  /* 0x0000000508057227 */ /* 0x000fc600078e00ff */
[----:B-1----:R-:W1:Y:S01]  /*29f0*/  LDC.64 R2, c[0x0][0xb28] ;  /* 0x0002ca00ff027b82 */ /* 0x002e620000000a00 */
[----:B---3--:R-:W-:-:S04]  /*2a00*/  IMAD.HI.U32 R18, R9, R6, RZ ;  /* 0x0000000609127227 */ /* 0x008fc800078e00ff */
[----:B------:R-:W-:Y:S01]  /*2a10*/  IMAD.HI.U32 R19, R10, R6, RZ ;  /* 0x000000060a137227 */ /* 0x000fe200078e00ff */
[----:B------:R-:W-:Y:S02]  /*2a20*/  SHF.R.U32.HI R18, RZ, R7, R18 ;  /* 0x00000007ff127219 */ /* 0x000fe40000011612 */
[-C--:B----4-:R-:W-:Y:S02]  /*2a30*/  SHF.R.U32.HI R17, RZ, R14.reuse, R17 ;  /* 0x0000000eff117219 */ /* 0x090fe40000011611 */
[----:B------:R-:W-:Y:S02]  /*2a40*/  SHF.R.U32.HI R5, RZ, R14, R5 ;  /* 0x0000000eff057219 */ /* 0x000fe40000011605 */
[----:B------:R-:W-:Y:S02]  /*2a50*/  SEL R17, R0, R17, !P1 ;  /* 0x0000001100117207 */ /* 0x000fe40004800000 */
[----:B------:R-:W-:Y:S02]  /*2a60*/  SHF.R.U32.HI R19, RZ, R7, R19 ;  /* 0x00000007ff137219 */ /* 0x000fe40000011613 */
[----:B------:R-:W-:-:S02]  /*2a70*/  ISETP.NE.AND P2, PT, R15, 0x1, PT ;  /* 0x000000010f00780c */ /* 0x000fc40003f45270 */
[----:B------:R-:W-:Y:S02]  /*2a80*/  SEL R5, R8, R5, !P1 ;  /* 0x0000000508057207 */ /* 0x000fe40004800000 */
[----:B------:R-:W-:Y:S02]  /*2a90*/  SEL R18, R9, R18, !P2 ;  /* 0x0000001209127207 */ /* 0x000fe40005000000 */
[----:B------:R-:W-:Y:S01]  /*2aa0*/  SEL R19, R10, R19, !P2 ;  /* 0x000000130a137207 */ /* 0x000fe20005000000 */
[----:B-1----:R-:W-:-:S04]  /*2ab0*/  IMAD.HI.U32 R16, R17, R2, RZ ;  /* 0x0000000211107227 */ /* 0x002fc800078e00ff */
        /* <DEDUP_REMOVED lines=10> */
[----:B------:R-:W-:-:S04]  /*2b60*/  @!P1 IMAD.HI.U32 R7, R19, R2, RZ ;  /* 0x0000000213079227 */ /* 0x000fc800078e00ff */
[----:B------:R-:W-:Y:S01]  /*2b70*/  IMAD.MOV R2, RZ, RZ, -R6 ;  /* 0x000000ffff027224 */ /* 0x000fe200078e0a06 */
[----:B------:R-:W-:Y:S02]  /*2b80*/  @!P1 SHF.R.U32.HI R3, RZ, R3, R7 ;  /* 0x00000003ff039219 */ /* 0x000fe40000011607 */
[----:B------:R-:W-:Y:S01]  /*2b90*/  IADD3 R7, PT, PT, -R5, RZ, RZ ;  /* 0x000000ff05077210 */ /* 0x000fe20007ffe1ff */
[----:B------:R-:W-:Y:S01]  /*2ba0*/  IMAD R2, R26, R2, R5 ;  /* 0x000000021a027224 */ /* 0x000fe200078e0205 */
        /* <DEDUP_REMOVED lines=10> */
.L_x_38:
[----:B------:R-:W2:Y:S02]  /*2c50*/  LDCU UR4, c[0x0][0xb30] ;  /* 0x00016600ff0477ac */ /* 0x000ea40008000800 */
[----:B--2---:R-:W-:-:S09]  /*2c60*/  UISETP.NE.AND UP0, UPT, UR4, 0x1, UPT ;  /* 0x000000010400788c */ /* 0x004fd2000bf05270 */
[----:B------:R-:W-:Y:S05]  /*2c70*/  BRA.U UP0, `(.L_x_39) ;  /* 0x0000000100407547 */ /* 0x000fea000b800000 */
[----:B------:R-:W2:Y:S08]  /*2c80*/  LDC.64 R4, c[0x0][0xb10] ;  /* 0x0002c400ff047b82 */ /* 0x000eb00000000a00 */
[----:B-1----:R-:W1:Y:S08]  /*2c90*/  LDC.64 R2, c[0x0][0xb18] ;  /* 0x0002c600ff027b82 */ /* 0x002e700000000a00 */
[----:B------:R-:W3:Y:S08]  /*2ca0*/  LDC R6, c[0x0][0xb20] ;  /* 0x0002c800ff067b82 */ /* 0x000ef00000000800 */
[----:B------:R-:W4:Y:S01]  /*2cb0*/  LDC R7, c[0x0][0xb0c] ;  /* 0x0002c300ff077b82 */ /* 0x000f220000000800 */
[----:B--2---:R-:W-:-:S05]  /*2cc0*/  IMAD.HI.U32 R4, R10, R4, RZ ;  /* 0x000000040a047227 */ /* 0x004fca00078e00ff */
[----:B------:R-:W-:Y:S01]  /*2cd0*/  SHF.R.U32.HI R4, RZ, R5, R4 ;  /* 0x00000005ff047219 */ /* 0x000fe20000011604 */
[----:B-1----:R-:W-:Y:S01]  /*2ce0*/  IMAD.HI.U32 R3, R8, R3, RZ ;  /* 0x0000000308037227 */ /* 0x002fe200078e00ff */
[----:B------:R-:W-:-:S04]  /*2cf0*/  ISETP.NE.AND P1, PT, R2, 0x1, PT ;  /* 0x000000010200780c */ /* 0x000fc80003f25270 */
[----:B---3--:R-:W-:-:S04]  /*2d00*/  SHF.R.U32.HI R3, RZ, R6, R3 ;  /* 0x00000006ff037219 */ /* 0x008fc80000011603 */
[----:B------:R-:W-:Y:S02]  /*2d10*/  SEL R3, R8, R3, !P1 ;  /* 0x0000000308037207 */ /* 0x000fe40004800000 */
[----:B----4-:R-:W-:-:S04]  /*2d20*/  ISETP.NE.AND P2, PT, R7, 0x1, PT ;  /* 0x000000010700780c */ /* 0x010fc80003f45270 */
[----:B------:R-:W-:-:S05]  /*2d30*/  SEL R4, R10, R4, !P2 ;  /* 0x000000040a047207 */ /* 0x000fca0005000000 */
[----:B------:R-:W-:Y:S02]  /*2d40*/  IMAD.IADD R5, R3, 0x1, -R4 ;  /* 0x0000000103057824 */ /* 0x000fe400078e0a04 */
[----:B------:R-:W-:Y:S02]  /*2d50*/  IMAD.IADD R3, R4, 0x1, -R3 ;  /* 0x0000000104037824 */ /* 0x000fe400078e0a03 */
[----:B------:R-:W-:Y:S02]  /*2d60*/  IMAD R10, R5, R7, R10 ;  /* 0x00000007050a7224 */ /* 0x000fe400078e020a */
[----:B------:R-:W-:-:S07]  /*2d70*/  IMAD R8, R3, R2, R8 ;  /* 0x0000000203087224 */ /* 0x000fce00078e0208 */
.L_x_39:
[----:B------:R-:W-:Y:S01]  /*2d80*/  PLOP3.LUT P4, PT, PT, PT, PT, 0x80, 0x8 ;  /* 0x000000000008781c */ /* 0x000fe20003f8f070 */
[----:B------:R-:W-:Y:S01]  /*2d90*/  IMAD.IADD R15, R10, 0x1, R67 ;  /* 0x000000010a0f7824 */ /* 0x000fe200078e0243 */
[----:B------:R-:W-:Y:S01]  /*2da0*/  LOP3.LUT R11, R11, 0x1, RZ, 0x3c, !PT ;  /* 0x000000010b0b7812 */ /* 0x000fe200078e3cff */
[----:B------:R-:W-:Y:S01]  /*2db0*/  IMAD.IADD R14, R8, 0x1, R66 ;  /* 0x00000001080e7824 */ /* 0x000fe200078e0242 */
[----:B------:R-:W-:Y:S09]  /*2dc0*/  @P0 BRA `(.L_x_40) ;  /* 0xffffffe800280947 */ /* 0x000ff2000383ffff */
[----:B------:R-:W-:Y:S01]  /*2dd0*/  UIADD3 UR61, UPT, UPT, UR61, 0x40, URZ ;  /* 0x000000403d3d7890 */ /* 0x000fe2000fffe0ff */
[----:B-1----:R-:W-:-:S03]  /*2de0*/  SHF.L.U32 R2, R12, 0x1f, RZ ;  /* 0x0000001f0c027819 */ /* 0x002fc600000006ff */
[----:B------:R-:W-:-:S09]  /*2df0*/  ULEA UR4, UR64, UR61, 0x3 ;  /* 0x0000003d40047291 */ /* 0x000fd2000f8e18ff */
[----:B------:R-:W1:Y:S02]  /*2e00*/  SYNCS.PHASECHK.TRANS64.TRYWAIT P0, [UR4], R2 ;  /* 0x00000002ff0075a7 */ /* 0x000e640008001104 */
[----:B-1----:R-:W-:Y:S05]  /*2e10*/  @!P0 BRA `(.L_x_41) ;  /* 0x0000006400908947 */ /* 0x002fea0003800000 */
.L_x_140:
[----:B------:R-:W-:-:S04]  /*2e20*/  UIADD3 UR5, UPT, UPT, UR64, 0x1, URZ ;  /* 0x0000000140057890 */ /* 0x000fc8000fffe0ff */
[----:B------:R-:W-:-:S04]  /*2e30*/  UISETP.NE.AND UP0, UPT, UR5, 0x8, UPT ;  /* 0x000000080500788c */ /* 0x000fc8000bf05270 */
[----:B------:R-:W-:Y:S02]  /*2e40*/  USEL UR6, URZ, 0x1, UP0 ;  /* 0x00000001ff067887 */ /* 0x000fe40008000000 */
[----:B------:R-:W-:-:S04]  /*2e50*/  USEL UR5, UR5, URZ, UP0 ;  /* 0x000000ff05057287 */ /* 0x000fc80008000000 */
[----:B------:R-:W-:Y:S01]  /*2e60*/  ULEA UR4, UR5, UR61, 0x3 ;  /* 0x0000003d05047291 */ /* 0x000fe2000f8e18ff */
[----:B-1----:R-:W-:-:S04]  /*2e70*/  LOP3.LUT R2, R12, UR6, RZ, 0x3c, !PT ;  /* 0x000000060c027c12 */ /* 0x002fc8000f8e3cff */
[----:B------:R-:W-:-:S04]  /*2e80*/  SHF.L.U32 R3, R2, 0x1f, RZ ;  /* 0x0000001f02037819 */ /* 0x000fc800000006ff */
[----:B------:R-:W1:Y:S02]  /*2e90*/  SYNCS.PHASECHK.TRANS64.TRYWAIT P0, [UR4], R3 ;  /* 0x00000003ff0075a7 */ /* 0x000e640008001104 */
[----:B-1----:R-:W-:Y:S05]  /*2ea0*/  @!P0 BRA `(.L_x_42) ;  /* 0x0000006400848947 */ /* 0x002fea0003800000 */
.L_x_142:
[----:B------:R-:W-:-:S04]  /*2eb0*/  UIADD3 UR5, UPT, UPT, UR5, 0x1, URZ ;  /* 0x0000000105057890 */ /* 0x000fc8000fffe0ff */
[----:B------:R-:W-:-:S04]  /*2ec0*/  UISETP.NE.AND UP0, UPT, UR5, 0x8, UPT ;  /* 0x000000080500788c */ /* 0x000fc8000bf05270 */
[----:B------:R-:W-:Y:S02]  /*2ed0*/  USEL UR6, URZ, 0x1, UP0 ;  /* 0x00000001ff067887 */ /* 0x000fe40008000000 */
[----:B------:R-:W-:-:S04]  /*2ee0*/  USEL UR5, UR5, URZ, UP0 ;  /* 0x000000ff05057287 */ /* 0x000fc80008000000 */
[----:B------:R-:W-:Y:S01]  /*2ef0*/  ULEA UR4, UR5, UR61, 0x3 ;  /* 0x0000003d05047291 */ /* 0x000fe2000f8e18ff */
[----:B------:R-:W-:-:S04]  /*2f00*/  LOP3.LUT R2, R2, UR6, RZ, 0x3c, !PT ;  /* 0x0000000602027c12 */ /* 0x000fc8000f8e3cff */
[----:B-1----:R-:W-:-:S04]  /*2f10*/  SHF.L.U32 R3, R2, 0x1f, RZ ;  /* 0x0000001f02037819 */ /* 0x002fc800000006ff */
[----:B------:R-:W1:Y:S02]  /*2f20*/  SYNCS.PHASECHK.TRANS64.TRYWAIT P0, [UR4], R3 ;  /* 0x00000003ff0075a7 */ /* 0x000e640008001104 */
[----:B-1----:R-:W-:Y:S05]  /*2f30*/  @!P0 BRA `(.L_x_43) ;  /* 0x0000006400788947 */ /* 0x002fea0003800000 */
.L_x_144:
        /* <DEDUP_REMOVED lines=9> */
.L_x_146:
        /* <DEDUP_REMOVED lines=9> */
.L_x_148:
        /* <DEDUP_REMOVED lines=9> */
.L_x_150:
        /* <DEDUP_REMOVED lines=9> */
.L_x_152:
[----:B------:R-:W-:-:S04]  /*3180*/  UIADD3 UR5, UPT, UPT, UR5, 0x1, URZ ;  /* 0x0000000105057890 */ /* 0x000fc8000fffe0ff */
[----:B------:R-:W-:-:S04]  /*3190*/  UISETP.NE.AND UP0, UPT, UR5, 0x8, UPT ;  /* 0x000000080500788c */ /* 0x000fc8000bf05270 */
[----:B------:R-:W-:Y:S02]  /*31a0*/  USEL UR4, URZ, 0x1, UP0 ;  /* 0x00000001ff047887 */ /* 0x000fe40008000000 */
[----:B------:R-:W-:-:S04]  /*31b0*/  USEL UR5, UR5, URZ, UP0 ;  /* 0x000000ff05057287 */ /* 0x000fc80008000000 */
[----:B------:R-:W-:Y:S01]  /*31c0*/  ULEA UR5, UR5, UR61, 0x3 ;  /* 0x0000003d05057291 */ /* 0x000fe2000f8e18ff */
[----:B------:R-:W-:-:S04]  /*31d0*/  LOP3.LUT R2, R2, UR4, RZ, 0x3c, !PT ;  /* 0x0000000402027c12 */ /* 0x000fc8000f8e3cff */
[----:B------:R-:W-:Y:S01]  /*31e0*/  SHF.L.U32 R2, R2, 0x1f, RZ ;  /* 0x0000001f02027819 */ /* 0x000fe200000006ff */
[----:B-1----:R-:W-:-:S07]  /*31f0*/  IMAD.U32 R0, RZ, RZ, UR5 ;  /* 0x00000005ff007e24 */ /* 0x002fce000f8e00ff */
.L_x_48:
[----:B-1----:R1:W2:Y:S02]  /*3200*/  SYNCS.PHASECHK.TRANS64.TRYWAIT P0, [R0+URZ], R2 ;  /* 0x00000002000075a7 */ /* 0x0022a400080011ff */
[----:B--2---:R-:W-:Y:S05]  /*3210*/  @!P0 NANOSLEEP.SYNCS 0x989680 ;  /* 0x009896800000895d */ /* 0x004fea0003900000 */
[----:B------:R-:W2:Y:S02]  /*3220*/  @!P0 SYNCS.PHASECHK.TRANS64 P0, [R0+URZ], R2 ;  /* 0x00000002000085a7 */ /* 0x000ea400080010ff */
[----:B--2---:R-:W-:Y:S05]  /*3230*/  @P0 EXIT ;  /* 0x000000000000094d */ /* 0x004fea0003800000 */
[----:B------:R-:W-:Y:S05]  /*3240*/  BRA `(.L_x_48) ;  /* 0xfffffffc00ec7947 */ /* 0x000fea000383ffff */
.L_x_22:
[----:B------:R-:W-:-:S04]  /*3250*/  UISETP.NE.AND UP1, UPT, UR48, URZ, UPT ;  /* 0x000000ff3000728c */ /* 0x000fc8000bf25270 */
[----:B------:R-:W-:-:S09]  /*3260*/  UISETP.NE.OR UP1, UPT, UR4, 0x1, UP1 ;  /* 0x000000010400788c */ /* 0x000fd20008f25670 */
[----:B------:R-:W-:Y:S05]  /*3270*/  BRA.U UP1, `(.L_x_49) ;  /* 0x0000000101b07547 */ /* 0x000fea000b800000 */
[----:B------:R-:W-:Y:S01]  /*3280*/  UMOV UR4, 0x400 ;  /* 0x0000040000047882 */ /* 0x000fe20000000000 */
[----:B------:R-:W-:Y:S01]  /*3290*/  HFMA2 R2, -RZ, RZ, 0, 5.9604644775390625e-08 ;  /* 0x00000001ff027431 */ /* 0x000fe200000001ff */
[----:B------:R-:W-:Y:S01]  /*32a0*/  ULEA UR48, UR48, UR4, 0x18 ;  /* 0x0000000430307291 */ /* 0x000fe2000f8ec0ff */
[----:B------:R-:W-:Y:S01]  /*32b0*/  ISETP.GE.U32.AND P0, PT, R8, 0x2, PT ;  /* 0x000000020800780c */ /* 0x000fe20003f06070 */
[----:B------:R-:W-:Y:S02]  /*32c0*/  IMAD.MOV.U32 R3, RZ, RZ, RZ ;  /* 0x000000ffff037224 */ /* 0x000fe400078e00ff */
[----:B------:R-:W-:Y:S02]  /*32d0*/  UIADD3 UR6, UPT, UPT, UR48, 0xd8, URZ ;  /* 0x000000d830067890 */ /* 0x000fe4000fffe0ff */
[----:B------:R-:W-:Y:S02]  /*32e0*/  UIADD3 UR7, UPT, UPT, UR48, 0xd0, URZ ;  /* 0x000000d030077890 */ /* 0x000fe4000fffe0ff */
[----:B------:R-:W-:-:S12]  /*32f0*/  UPRMT UR6, URZ, 0x654, UR6 ;  /* 0x00000654ff067896 */ /* 0x000fd80008000006 */
.L_x_52:
[----:B------:R-:W-:Y:S01]  /*3300*/  SHF.L.U32 R6, R2, 0x1f, RZ ;  /* 0x0000001f02067819 */ /* 0x000fe200000006ff */
[----:B------:R-:W-:Y:S02]  /*3310*/  IMAD.U32 R4, RZ, RZ, UR7 ;  /* 0x00000007ff047e24 */ /* 0x000fe4000f8e00ff */
[----:B------:R-:W-:Y:S01]  /*3320*/  @!P0 IMAD.MOV.U32 R5, RZ, RZ, 0x10 ;  /* 0x00000010ff058424 */ /* 0x000fe200078e00ff */
[----:B------:R-:W2:Y:S02]  /*3330*/  SYNCS.PHASECHK.TRANS64.TRYWAIT P1, [UR48+0xd8], R6 ;  /* 0x0000d806ff0075a7 */ /* 0x000ea40008021130 */
[----:B------:R-:W-:-:S04]  /*3340*/  PRMT R4, R8, 0x654, R4 ;  /* 0x0000065408047816 */ /* 0x000fc80000000004 */
[----:B------:R-:W-:Y:S01]  /*3350*/  SEL R0, R4, R0, !P0 ;  /* 0x0000000004007207 */ /* 0x000fe20004000000 */
[----:B--2---:R-:W-:Y:S06]  /*3360*/  @!P1 BRA `(.L_x_50) ;  /* 0x0000006000e49947 */ /* 0x004fec0003800000 */
.L_x_154:
[----:B------:R-:W-:Y:S01]  /*3370*/  UIADD3 UR4, UPT, UPT, UR48, 0x110, URZ ;  /* 0x0000011030047890 */ /* 0x000fe2000fffe0ff */
[----:B------:R3:W-:Y:S01]  /*3380*/  @!P0 SYNCS.ARRIVE.TRANS64.RED RZ, [R0+URZ], R5 ;  /* 0x0000000500ff89a7 */ /* 0x0007e200080004ff */
[----:B------:R-:W-:Y:S01]  /*3390*/  UIADD3 UR5, UPT, UPT, UR48, 0xd0, URZ ;  /* 0x000000d030057890 */ /* 0x000fe2000fffe0ff */
[----:B------:R-:W-:-:S08]  /*33a0*/  LOP3.LUT R2, R2, 0x1, RZ, 0x3c, !PT ;  /* 0x0000000102027812 */ /* 0x000fd000078e3cff */
[----:B------:R-:W-:Y:S06]  /*33b0*/  UGETNEXTWORKID.BROADCAST [UR4], [UR5] ;  /* 0x00000000040073ca */ /* 0x000fec0008000100 */
[----:B---3--:R-:W-:-:S04]  /*33c0*/  SHF.L.U32 R5, R3, 0x1f, RZ ;  /* 0x0000001f03057819 */ /* 0x008fc800000006ff */
[----:B------:R-:W3:Y:S02]  /*33d0*/  SYNCS.PHASECHK.TRANS64.TRYWAIT P1, [UR48+0xd0], R5 ;  /* 0x0000d005ff0075a7 */ /* 0x000ee40008021130 */
[----:B---3--:R-:W-:Y:S05]  /*33e0*/  @!P1 BRA `(.L_x_51) ;  /* 0x0000006000dc9947 */ /* 0x008fea0003800000 */
.L_x_156:
[----:B--2---:R-:W2:Y:S01]  /*33f0*/  LDS.128 R4, [UR48+0x110] ;  /* 0x00011030ff047984 */ /* 0x004ea20008000c00 */
[----:B------:R-:W-:Y:S01]  /*3400*/  LOP3.LUT R3, R3, 0x1, RZ, 0x3c, !PT ;  /* 0x0000000103037812 */ /* 0x000fe200078e3cff */
[----:B------:R-:W-:Y:S01]  /*3410*/  @!PT LDS RZ, [RZ] ;  /* 0x00000000fffff984 */ /* 0x000fe20000000800 */
[----:B------:R-:W-:Y:S01]  /*3420*/  @!PT LDS RZ, [RZ] ;  /* 0x00000000fffff984 */ /* 0x000fe20000000800 */
[----:B------:R-:W-:Y:S01]  /*3430*/  @!PT LDS RZ, [RZ] ;  /* 0x00000000fffff984 */ /* 0x000fe20000000800 */
[----:B------:R-:W-:Y:S01]  /*3440*/  @!PT LDS RZ, [RZ] ;  /* 0x00000000fffff984 */ /* 0x000fe20000000800 */
[----:B------:R3:W-:Y:S06]  /*3450*/  MEMBAR.ALL.CTA ;  /* 0x0000000000007992 */ /* 0x0007ec0000008000 */
[----:B---3--:R-:W3:Y:S02]  /*3460*/  FENCE.VIEW.ASYNC.S ;  /* 0x00000000000073c6 */ /* 0x008ee40000000000 */
[----:B---3--:R-:W-:Y:S01]  /*3470*/  SYNCS.ARRIVE.TRANS64.RED.A1T0 RZ, [UR6], RZ ;  /* 0x000000ffffff79a7 */ /* 0x008fe20008100406 */
[----:B--2---:R-:W-:-:S13]  /*3480*/  LOP3.LUT P1, RZ, R6, 0x1, RZ, 0xc0, !PT ;  /* 0x0000000106ff7812 */ /* 0x004fda000782c0ff */
[----:B------:R-:W-:Y:S05]  /*3490*/  @P1 BRA `(.L_x_52) ;  /* 0xfffffffc00981947 */ /* 0x000fea000383ffff */
[----:B------:R-:W-:-:S04]  /*34a0*/  SHF.L.U32 R0, R2, 0x1f, RZ ;  /* 0x0000001f02007819 */ /* 0x000fc800000006ff */
[----:B------:R-:W2:Y:S02]  /*34b0*/  SYNCS.PHASECHK.TRANS64 P0, [UR48+0xd8], R0 ;  /* 0x0000d800ff0075a7 */ /* 0x000ea40008001030 */
[----:B-12---:R-:W-:Y:S05]  /*34c0*/  @P0 EXIT ;  /* 0x000000000000094d */ /* 0x006fea0003800000 */
[----:B------:R-:W-:-:S07]  /*34d0*/  MOV R0, UR48 ;  /* 0x0000003000007c02 */ /* 0x000fce0008000f00 */
.L_x_53:
[----:B-1----:R-:W-:-:S04]  /*34e0*/  SHF.L.U32 R3, R2, 0x1f, RZ ;  /* 0x0000001f02037819 */ /* 0x002fc800000006ff */
[----:B------:R1:W2:Y:S03]  /*34f0*/  SYNCS.PHASECHK.TRANS64.TRYWAIT P0, [R0+URZ+0xd8], R3 ;  /* 0x0000d803000075a7 */ /* 0x0002a600080011ff */
[----:B--2---:R-:W-:Y:S05]  /*3500*/  @!P0 NANOSLEEP.SYNCS 0x989680 ;  /* 0x009896800000895d */ /* 0x004fea0003900000 */
[----:B------:R-:W2:Y:S02]  /*3510*/  @!P0 SYNCS.PHASECHK.TRANS64 P0, [R0+URZ+0xd8], R3 ;  /* 0x0000d803000085a7 */ /* 0x000ea400080010ff */
[----:B--2---:R-:W-:Y:S05]  /*3520*/  @P0 EXIT ;  /* 0x000000000000094d */ /* 0x004fea0003800000 */
[----:B------:R-:W-:Y:S05]  /*3530*/  BRA `(.L_x_53) ;  /* 0xfffffffc00e87947 */ /* 0x000fea000383ffff */
.L_x_49:
[----:B------:R-:W-:Y:S05]  /*3540*/  BRA.U UP4, `(.L_x_54) ;  /* 0x0000000d04887547 */ /* 0x000fea000b800000 */
[----:B------:R-:W-:Y:S01]  /*3550*/  UMOV UR4, 0x40 ;  /* 0x0000004000047882 */ /* 0x000fe20000000000 */
[----:B------:R-:W-:Y:S01]  /*3560*/  NOP ;  /* 0x0000000000007918 */ /* 0x000fe20000000000 */
[----:B------:R-:W-:Y:S01]  /*3570*/  ULEA UR4, UR48, UR4, 0x18 ;  /* 0x0000000430047291 */ /* 0x000fe2000f8ec0ff */
[----:B------:R-:W-:Y:S02]  /*3580*/  UMOV UR5, 0x400 ;  /* 0x0000040000057882 */ /* 0x000fe40000000000 */
[----:B------:R-:W-:-:S06]  /*3590*/  ULEA UR48, UR48, UR5, 0x18 ;  /* 0x0000000530307291 */ /* 0x000fcc000f8ec0ff */
[----:B------:R-:W2:Y:S02]  /*35a0*/  LDS.U8 R2, [UR4+0x1c] ;  /* 0x00001c04ff027984 */ /* 0x000ea40008000000 */
[----:B--2---:R-:W-:-:S13]  /*35b0*/  ISETP.NE.AND P0, PT, R2, RZ, PT ;  /* 0x000000ff0200720c */ /* 0x004fda0003f05270 */
[----:B------:R-:W-:Y:S05]  /*35c0*/  @P0 BRA `(.L_x_55) ;  /* 0x0000000000580947 */ /* 0x000fea0003800000 */
[----:B------:R-:W-:-:S13]  /*35d0*/  ELECT P0, URZ, PT ;  /* 0x0000000000ff782f */ /* 0x000fda0003800000 */
[----:B------:R-:W-:Y:S05]  /*35e0*/  @!P0 BRA `(.L_x_56) ;  /* 0x0000000000608947 */ /* 0x000fea0003800000 */
[----:B------:R-:W-:Y:S01]  /*35f0*/  UMOV UR5, 0x10 ;  /* 0x0000001000057882 */ /* 0x000fe20000000000 */
[----:B------:R-:W-:Y:S01]  /*3600*/  HFMA2 R2, -RZ, RZ, 0, 5.9604644775390625e-08 ;  /* 0x00000001ff027431 */ /* 0x000fe200000001ff */
[----:B------:R-:W-:-:S03]  /*3610*/  MOV R3, 0xffff ;  /* 0x0000ffff00037802 */ /* 0x000fc60000000f00 */
[----:B------:R-:W-:Y:S04]  /*3620*/  DEPBAR.LE SB2, 0x36 ;  /* 0x0000ad800000791a */ /* 0x000fe80000000000 */
[----:B------:R-:W2:Y:S02]  /*3630*/  UTCATOMSWS.FIND_AND_SET.ALIGN UP0, UR5, UR5 ;  /* 0x00000005000575e3 */ /* 0x000ea40008000800 */
[----:B--2---:R-:W-:Y:S01]  /*3640*/  MOV R4, UR5 ;  /* 0x0000000500047c02 */ /* 0x004fe20008000f00 */
[----:B------:R-:W-:Y:S06]  /*3650*/  BRA.U UP0, `(.L_x_57) ;  /* 0x0000000100187547 */ /* 0x000fec000b800000 */
.L_x_58:
[----:B------:R-:W-:Y:S05]  /*3660*/  NANOSLEEP 0x64 ;  /* 0x000000640000795d */ /* 0x000fea0003800000 */
[----:B------:R-:W-:-:S05]  /*3670*/  UMOV UR5, 0x10 ;  /* 0x0000001000057882 */ /* 0x000fca0000000000 */
[----:B------:R-:W-:Y:S04]  /*3680*/  DEPBAR.LE SB2, 0x36 ;  /* 0x0000ad800000791a */ /* 0x000fe80000000000 */
[----:B------:R-:W2:Y:S02]  /*3690*/  UTCATOMSWS.FIND_AND_SET.ALIGN UP0, UR5, UR5 ;  /* 0x00000005000575e3 */ /* 0x000ea40008000800 */
[----:B--2---:R-:W-:Y:S01]  /*36a0*/  MOV R4, UR5 ;  /* 0x0000000500047c02 */ /* 0x004fe20008000f00 */
[----:B------:R-:W-:Y:S05]  /*36b0*/  BRA.U !UP0, `(.L_x_58) ;  /* 0xfffffffd08e87547 */ /* 0x000fea000b83ffff */
.L_x_57:
[-C--:B------:R-:W-:Y:S02]  /*36c0*/  SHF.L.U32 R3, R3, R4.reuse, RZ ;  /* 0x0000000403037219 */ /* 0x080fe400000006ff */
[----:B------:R-:W-:Y:S01]  /*36d0*/  SHF.L.U32 R2, R2, R4, RZ ;  /* 0x0000000402027219 */ /* 0x000fe200000006ff */
[----:B------:R-:W-:Y:S02]  /*36e0*/  IMAD.SHL.U32 R4, R4, 0x20, RZ ;  /* 0x0000002004047824 */ /* 0x000fe400078e00ff */
[----:B------:R2:W-:Y:S04]  /*36f0*/  ATOMS.OR RZ, [UR4+0x14], R3 ;  /* 0x00001403ffff798c */ /* 0x0005e8000b000004 */
[----:B------:R2:W-:Y:S04]  /*3700*/  ATOMS.OR RZ, [UR4+0x18], R2 ;  /* 0x00001802ffff798c */ /* 0x0005e8000b000004 */
[----:B------:R2:W-:Y:S01]  /*3710*/  STS [UR48+0x120], R4 ;  /* 0x00012004ff007988 */ /* 0x0005e20008000830 */
[----:B------:R-:W-:Y:S05]  /*3720*/  BRA `(.L_x_56) ;  /* 0x0000000000107947 */ /* 0x000fea0003800000 */
.L_x_55:
[----:B------:R-:W-:-:S05]  /*3730*/  MOV R2, 0xffffffff ;  /* 0xffffffff00027802 */ /* 0x000fca0000000f00 */
[----:B------:R2:W-:Y:S02]  /*3740*/  STS [UR48+0x120], R2 ;  /* 0x00012002ff007988 */ /* 0x0005e40008000830 */
[----:B--2---:R-:W-:Y:S02]  /*3750*/  MOV R2, 0x3770 ;  /* 0x0000377000027802 */ /* 0x004fe40000000f00 */
[----:B-1---5:R-:W-:Y:S05]  /*3760*/  CALL.REL.NOINC `($__internal_1_$__cuda_sm10x_tcgen05_guardrail_trap_phase_invalid_during_alloc) ;  /* 0x0000006400f07944 */ /* 0x022fea0003c00000 */
.L_x_56:
[----:B------:R-:W-:Y:S05]  /*3770*/  WARPSYNC.ALL ;  /* 0x0000000000007948 */ /* 0x000fea0003800000 */
[----:B------:R-:W3:Y:S01]  /*3780*/  S2UR UR7, SR_CgaCtaId ;  /* 0x00000000000779c3 */ /* 0x000ee20000008800 */
[----:B------:R-:W-:Y:S01]  /*3790*/  UMOV UR4, 0x400 ;  /* 0x0000040000047882 */ /* 0x000fe20000000000 */
[----:B------:R-:W-:-:S06]  /*37a0*/  NOP ;  /* 0x0000000000007918 */ /* 0x000fcc0000000000 */
[----:B------:R-:W-:Y:S06]  /*37b0*/  BAR.ARV 0x6, 0xa0 ;  /* 0x0182800000007b1d */ /* 0x000fec0000002000 */
[----:B------:R-:W4:Y:S01]  /*37c0*/  LDCU UR8, c[0x0][0x390] ;  /* 0x00007200ff0877ac */ /* 0x000f220008000800 */
[----:B------:R-:W-:Y:S01]  /*37d0*/  LOP3.LUT R0, R0, 0xffff, RZ, 0xc0, !PT ;  /* 0x0000ffff00007812 */ /* 0x000fe200078ec0ff */
[----:B------:R-:W-:Y:S02]  /*37e0*/  IMAD.MOV.U32 R9, RZ, RZ, 0x1 ;  /* 0x00000001ff097424 */ /* 0x000fe400078e00ff */
[----:B------:R-:W-:Y:S01]  /*37f0*/  IMAD.MOV.U32 R8, RZ, RZ, RZ ;  /* 0x000000ffff087224 */ /* 0x000fe200078e00ff */
[----:B------:R-:W-:Y:S01]  /*3800*/  R2UR UR10, R0 ;  /* 0x00000000000a72ca */ /* 0x000fe200000e0000 */
[----:B--2---:R-:W-:Y:S01]  /*3810*/  IMAD.MOV.U32 R3, RZ, RZ, RZ ;  /* 0x000000ffff037224 */ /* 0x004fe200078e00ff */
[----:B------:R-:W-:Y:S01]  /*3820*/  UMOV UR19, URZ ;  /* 0x000000ff00137c82 */ /* 0x000fe20008000000 */
[----:B------:R-:W-:Y:S01]  /*3830*/  UMOV UR18, URZ ;  /* 0x000000ff00127c82 */ /* 0x000fe20008000000 */
[----:B------:R-:W-:Y:S01]  /*3840*/  UMOV UR26, 0x0 ;  /* 0x00000000001a7882 */ /* 0x000fe20000000000 */
[----:B---3--:R-:W-:Y:S01]  /*3850*/  ULEA UR7, UR7, UR4, 0x18 ;  /* 0x0000000407077291 */ /* 0x008fe2000f8ec0ff */
[----:B------:R-:W2:Y:S03]  /*3860*/  LDCU UR4, c[0x0][0x390] ;  /* 0x00007200ff0477ac */ /* 0x000ea60008000800 */
[----:B------:R-:W-:-:S02]  /*3870*/  UIADD3 UR12, UPT, UPT, UR7, 0x8800, URZ ;  /* 0x00008800070c7890 */ /* 0x000fc4000fffe0ff */
[----:B----4-:R-:W-:-:S03]  /*3880*/  UIADD3 UR8, UPT, UPT, UR8, 0x1f, URZ ;  /* 0x0000001f08087890 */ /* 0x010fc6000fffe0ff */
[----:B------:R-:W3:Y:S01]  /*3890*/  LDS R2, [UR7+0x120] ;  /* 0x00012007ff027984 */ /* 0x000ee20008000800 */
[----:B------:R-:W-:Y:S02]  /*38a0*/  UIADD3 UR13, UPT, UPT, UR7, 0x18800, URZ ;  /* 0x00018800070d7890 */ /* 0x000fe4000fffe0ff */
[----:B------:R-:W-:Y:S02]  /*38b0*/  USHF.R.S32.HI UR6, URZ, 0x1f, UR8 ;  /* 0x0000001fff067899 */ /* 0x000fe40008011408 */
[----:B------:R-:W-:Y:S02]  /*38c0*/  USHF.R.U32.HI UR12, URZ, 0x4, UR12 ;  /* 0x00000004ff0c7899 */ /* 0x000fe4000801160c */
[----:B------:R-:W-:Y:S02]  /*38d0*/  ULEA.HI UR6, UR6, UR8, URZ, 0x5 ;  /* 0x0000000806067291 */ /* 0x000fe4000f8f28ff */
[----:B------:R-:W-:Y:S02]  /*38e0*/  USHF.R.U32.HI UR13, URZ, 0x4, UR13 ;  /* 0x00000004ff0d7899 */ /* 0x000fe4000801160d */
[----:B------:R-:W-:-:S02]  /*38f0*/  USHF.R.S32.HI UR6, URZ, 0x5, UR6 ;  /* 0x00000005ff067899 */ /* 0x000fc40008011406 */
[----:B------:R-:W-:Y:S02]  /*3900*/  UIADD3 UR5, UPT, UPT, UR7, 0xd8, URZ ;  /* 0x000000d807057890 */ /* 0x000fe4000fffe0ff */
[----:B------:R-:W-:Y:S02]  /*3910*/  UISETP.LT.AND UP0, UPT, UR6, 0x1, UPT ;  /* 0x000000010600788c */ /* 0x000fe4000bf01270 */
[----:B------:R-:W-:Y:S02]  /*3920*/  ULOP3.LUT UR12, UR12, 0x3fff, URZ, 0xc0, !UPT ;  /* 0x00003fff0c0c7892 */ /* 0x000fe4000f8ec0ff */
[----:B------:R-:W-:Y:S02]  /*3930*/  ULOP3.LUT UR13, UR13, 0x3fff, URZ, 0xc0, !UPT ;  /* 0x00003fff0d0d7892 */ /* 0x000fe4000f8ec0ff */
[----:B------:R-:W-:Y:S01]  /*3940*/  USEL UR11, UR6, 0x1, !UP0 ;  /* 0x00000001060b7887 */ /* 0x000fe2000c000000 */
[----:B------:R-:W-:Y:S01]  /*3950*/  UMOV UR27, 0x4218910 ;  /* 0x04218910001b7882 */ /* 0x000fe20000000000 */
[----:B------:R-:W-:-:S02]  /*3960*/  UPRMT UR5, URZ, 0x654, UR5 ;  /* 0x00000654ff057896 */ /* 0x000fc40008000005 */
[----:B------:R-:W-:Y:S02]  /*3970*/  ULOP3.LUT UR12, UR12, 0x1000000, URZ, 0xfc, !UPT ;  /* 0x010000000c0c7892 */ /* 0x000fe4000f8efcff */
[----:B------:R-:W-:Y:S02]  /*3980*/  ULOP3.LUT UR13, UR13, 0x1000000, URZ, 0xfc, !UPT ;  /* 0x010000000d0d7892 */ /* 0x000fe4000f8efcff */
[----:B------:R-:W-:Y:S02]  /*3990*/  UIADD3 UR11, UPT, UPT, -UR11, URZ, URZ ;  /* 0x000000ff0b0b7290 */ /* 0x000fe4000fffe1ff */
[----:B--2---:R-:W-:Y:S01]  /*39a0*/  UISETP.GE.AND UP3, UPT, UR4, 0x1, UPT ;  /* 0x000000010400788c */ /* 0x004fe2000bf66270 */
[----:B------:R-:W-:Y:S01]  /*39b0*/  UMOV UR24, 0x0 ;  /* 0x0000000000187882 */ /* 0x000fe20000000000 */
[----:B------:R-:W-:Y:S01]  /*39c0*/  UMOV UR25, 0x4218910 ;  /* 0x0421891000197882 */ /* 0x000fe20000000000 */
[----:B------:R-:W-:Y:S01]  /*39d0*/  UMOV UR22, 0x0 ;  /* 0x0000000000167882 */ /* 0x000fe20000000000 */
[----:B------:R-:W-:Y:S01]  /*39e0*/  UMOV UR23, 0x4218910 ;  /* 0x0421891000177882 */ /* 0x000fe20000000000 */
[----:B------:R-:W-:Y:S01]  /*39f0*/  UMOV UR20, 0x0 ;  /* 0x0000000000147882 */ /* 0x000fe20000000000 */
[----:B------:R-:W-:Y:S01]  /*3a00*/  UMOV UR21, 0x4218910 ;  /* 0x0421891000157882 */ /* 0x000fe20000000000 */
[C---:B---3--:R-:W-:Y:S01]  /*3a10*/  VIADD R5, R2.reuse, 0x80 ;  /* 0x0000008002057836 */ /* 0x048fe20000000000 */
[----:B------:R-:W-:-:S04]  /*3a20*/  LOP3.LUT R4, R2, 0xffff, RZ, 0xc0, !PT ;  /* 0x0000ffff02047812 */ /* 0x000fc800078ec0ff */
[----:B------:R-:W-:-:S05]  /*3a30*/  LOP3.LUT R5, R5, 0xffff, RZ, 0xc0, !PT ;  /* 0x0000ffff05057812 */ /* 0x000fca00078ec0ff */
[----:B------:R2:W-:Y:S02]  /*3a40*/  STL.64 [R1], R4 ;  /* 0x0000000401007387 */ /* 0x0005e40000100a00 */
.L_x_65:
[----:B--2---:R-:W-:-:S04]  /*3a50*/  SHF.L.U32 R4, R8, 0x1f, RZ ;  /* 0x0000001f08047819 */ /* 0x004fc800000006ff */
[----:B------:R-:W2:Y:S02]  /*3a60*/  SYNCS.PHASECHK.TRANS64.TRYWAIT P0, [UR7+0xd0], R4 ;  /* 0x0000d004ff0075a7 */ /* 0x000ea40008001107 */
[----:B--23--:R-:W-:Y:S05]  /*3a70*/  @!P0 BRA `(.L_x_59) ;  /* 0x0000005c00508947 */ /* 0x00cfea0003800000 */
.L_x_158:
[----:B--2---:R-:W2:Y:S01]  /*3a80*/  LDS.128 R4, [UR7+0x110] ;  /* 0x00011007ff047984 */ /* 0x004ea20008000c00 */
[----:B------:R-:W-:Y:S01]  /*3a90*/  ULEA UR9, UR19, UR7, 0x3 ;  /* 0x0000000713097291 */ /* 0x000fe2000f8e18ff */
[----:B------:R-:W-:Y:S01]  /*3aa0*/  SHF.L.U32 R0, R9, 0x1f, RZ ;  /* 0x0000001f09007819 */ /* 0x000fe200000006ff */
[----:B------:R-:W-:Y:S01]  /*3ab0*/  @!PT LDS RZ, [RZ] ;  /* 0x00000000fffff984 */ /* 0x000fe20000000800 */
[----:B------:R-:W-:Y:S01]  /*3ac0*/  @!PT LDS RZ, [RZ] ;  /* 0x00000000fffff984 */ /* 0x000fe20000000800 */
[----:B------:R-:W-:Y:S01]  /*3ad0*/  @!PT LDS RZ, [RZ] ;  /* 0x00000000fffff984 */ /* 0x000fe20000000800 */
[----:B------:R-:W-:Y:S01]  /*3ae0*/  @!PT LDS RZ, [RZ] ;  /* 0x00000000fffff984 */ /* 0x000fe20000000800 */
[----:B------:R3:W-:Y:S06]  /*3af0*/  MEMBAR.ALL.CTA ;  /* 0x0000000000007992 */ /* 0x0007ec0000008000 */
[----:B---3--:R-:W3:Y:S02]  /*3b00*/  FENCE.VIEW.ASYNC.S ;  /* 0x00000000000073c6 */ /* 0x008ee40000000000 */
[----:B---3--:R-:W-:Y:S01]  /*3b10*/  SYNCS.ARRIVE.TRANS64.RED.A1T0 RZ, [UR5], RZ ;  /* 0x000000ffffff79a7 */ /* 0x008fe20008100405 */
[----:B------:R-:W3:Y:S01]  /*3b20*/  SYNCS.PHASECHK.TRANS64.TRYWAIT P0, [UR9+0xf0], R0 ;  /* 0x0000f000ff0075a7 */ /* 0x000ee20008001109 */
[----:B--2---:R-:W-:Y:S01]  /*3b30*/  LOP3.LUT P3, RZ, R6, 0x1, RZ, 0xc0, !PT ;  /* 0x0000000106ff7812 */ /* 0x004fe2000786c0ff */
[----:B---3--:R-:W-:-:S12]  /*3b40*/  @!P0 BRA `(.L_x_60) ;  /* 0x0000005c00348947 */ /* 0x008fd80003800000 */
.L_x_160:
[----:B------:R-:W-:Y:S05]  /*3b50*/  BRA.U !UP3, `(.L_x_61) ;  /* 0x000000010bf47547 */ /* 0x000fea000b800000 */
[----:B--2---:R-:W-:Y:S01]  /*3b60*/  IMAD.U32 R0, RZ, RZ, UR19 ;  /* 0x00000013ff007e24 */ /* 0x004fe2000f8e00ff */
[----:B------:R-:W-:-:S04]  /*3b70*/  ULEA UR4, UR18, UR7, 0x3 ;  /* 0x0000000712047291 */ /* 0x000fc8000f8e18ff */
[----:B------:R-:W-:-:S05]  /*3b80*/  LEA R0, R0, R1, 0x2 ;  /* 0x0000000100007211 */ /* 0x000fca00078e10ff */
[----:B------:R2:W5:Y:S01]  /*3b90*/  LDL R4, [R0] ;  /* 0x0000000000047983 */ /* 0x0005620000100800 */
[----:B------:R-:W-:Y:S01]  /*3ba0*/  UPLOP3.LUT UP4, UPT, UPT, UPT, UPT, 0x40, 0x4 ;  /* 0x000000000004789c */ /* 0x000fe20003f8e870 */
[----:B------:R-:W-:Y:S01]  /*3bb0*/  UMOV UR17, UR11 ;  /* 0x0000000b00117c82 */ /* 0x000fe20008000000 */
[----:B------:R-:W-:Y:S01]  /*3bc0*/  UMOV UR16, UR6 ;  /* 0x0000000600107c82 */ /* 0x000fe20008000000 */
[----:B------:R-:W-:Y:S01]  /*3bd0*/  UMOV UR15, UR18 ;  /* 0x00000012000f7c82 */ /* 0x000fe20008000000 */
[----:B--2---:R-:W-:-:S04]  /*3be0*/  SHF.L.U32 R0, R3, 0x1f, RZ ;  /* 0x0000001f03007819 */ /* 0x004fc800000006ff */
[----:B------:R2:W3:Y:S03]  /*3bf0*/  SYNCS.PHASECHK.TRANS64.TRYWAIT P2, [UR4], R0 ;  /* 0x00000000ff0075a7 */ /* 0x0004e60008041104 */
.L_x_64:
[----:B------:R-:W-:Y:S02]  /*3c00*/  UIADD3 UR17, UPT, UPT, UR17, 0x1, URZ ;  /* 0x0000000111117890 */ /* 0x000fe4000fffe0ff */
[----:B----4-:R-:W-:Y:S02]  /*3c10*/  ULEA UR8, UR15, UR7, 0x3 ;  /* 0x000000070f087291 */ /* 0x010fe4000f8e18ff */
[----:B------:R-:W-:Y:S01]  /*3c20*/  UISETP.NE.AND UP0, UPT, UR17, URZ, UPT ;  /* 0x000000ff1100728c */ /* 0x000fe2000bf05270 */
[----:B--23--:R-:W-:Y:S10]  /*3c30*/  @P2 BRA `(.L_x_62) ;  /* 0x00000000000c2947 */ /* 0x00cff40003800000 */
[----:B------:R-:W-:Y:S04]  /*3c40*/  SHF.L.U32 R5, R3, 0x1f, RZ ;  /* 0x0000001f03057819 */ /* 0x000fe800000006ff */
[----:B------:R-:W3:Y:S02]  /*3c50*/  SYNCS.PHASECHK.TRANS64.TRYWAIT P0, [UR8], R5 ;  /* 0x00000005ff0075a7 */ /* 0x000ee40008001108 */
[----:B---3--:R-:W-:Y:S05]  /*3c60*/  @!P0 BRA `(.L_x_63) ;  /* 0x0000005c00048947 */ /* 0x008fea0003800000 */
.L_x_62:
[----:B------:R-:W-:Y:S01]  /*3c70*/  UISETP.NE.AND UP1, UPT, UR16, 0x1, UPT ;  /* 0x000000011000788c */ /* 0x000fe2000bf25270 */
[----:B------:R-:W-:Y:S01]  /*3c80*/  PLOP3.LUT P2, PT, PT, PT, PT, 0x80, 0x8 ;  /* 0x000000000008781c */ /* 0x000fe20003f4f070 */
[----:B------:R-:W-:Y:S01]  /*3c90*/  UIADD3 UR18, UPT, UPT, UR15, 0x1, URZ ;  /* 0x000000010f127890 */ /* 0x000fe2000fffe0ff */
[----:B------:R-:W-:Y:S03]  /*3ca0*/  ELECT P1, URZ, PT ;  /* 0x0000000000ff782f */ /* 0x000fe60003820000 */
[----:B------:R-:W-:Y:S01]  /*3cb0*/  UISETP.NE.AND UP2, UPT, UR18, 0x8, UPT ;  /* 0x000000081200788c */ /* 0x000fe2000bf45270 */
[----:B------:R-:W-:Y:S01]  /*3cc0*/  PLOP3.LUT P0, PT, PT, PT, UP1, 0x80, 0x8 ;  /* 0x000000000008781c */ /* 0x000fe20003f0f018 */
[----:B------:R-:W-:Y:S02]  /*3cd0*/  ULEA UR28, UR15, UR13, 0xa ;  /* 0x0000000d0f1c7291 */ /* 0x000fe4000f8e50ff */
[----:B------:R-:W-:Y:S02]  /*3ce0*/  USEL UR14, URZ, 0x1, UP2 ;  /* 0x00000001ff0e7887 */ /* 0x000fe40009000000 */
[----:B------:R-:W-:Y:S02]  /*3cf0*/  USEL UR18, UR18, URZ, UP2 ;  /* 0x000000ff12127287 */ /* 0x000fe40009000000 */
[----:B------:R-:W-:Y:S02]  /*3d00*/  ULEA UR30, UR15, UR12, 0x9 ;  /* 0x0000000c0f1e7291 */ /* 0x000fe4000f8e48ff */
[----:B------:R-:W-:Y:S01]  /*3d10*/  @UP1 ULEA UR4, UR18, UR7, 0x3 ;  /* 0x0000000712041291 */ /* 0x000fe2000f8e18ff */
[----:B------:R-:W-:Y:S01]  /*3d20*/  LOP3.LUT R3, R3, UR14, RZ, 0x3c, !PT ;  /* 0x0000000e03037c12 */ /* 0x000fe2000f8e3cff */
[----:B------:R-:W-:Y:S02]  /*3d30*/  UIADD3 UR38, UPT, UPT, UR28, 0x40, URZ ;  /* 0x000000401c267890 */ /* 0x000fe4000fffe0ff */
[----:B------:R-:W-:Y:S01]  /*3d40*/  UIADD3 UR36, UPT, UPT, UR30, 0x40, URZ ;  /* 0x000000401e247890 */ /* 0x000fe2000fffe0ff */
[----:B--2---:R-:W-:Y:S01]  /*3d50*/  @P0 SHF.L.U32 R0, R3, 0x1f, RZ ;  /* 0x0000001f03000819 */ /* 0x004fe200000006ff */
[----:B------:R-:W-:Y:S02]  /*3d60*/  UIADD3 UR34, UPT, UPT, UR28, 0x80, URZ ;  /* 0x000000801c227890 */ /* 0x000fe4000fffe0ff */
[----:B------:R-:W-:Y:S01]  /*3d70*/  UIADD3 UR32, UPT, UPT, UR30, 0x80, URZ ;  /* 0x000000801e207890 */ /* 0x000fe2000fffe0ff */
[----:B------:R4:W2:Y:S01]  /*3d80*/  @P0 SYNCS.PHASECHK.TRANS64.TRYWAIT P2, [UR4], R0 ;  /* 0x00000000ff0005a7 */ /* 0x0008a20008041104 */
[----:B------:R-:W-:Y:S02]  /*3d90*/  ELECT P0, URZ, PT ;  /* 0x0000000000ff782f */ /* 0x000fe40003800000 */
[C---:B-----5:R-:W-:Y:S01]  /*3da0*/  @P1 R2UR.BROADCAST UR4, R4.reuse ;  /* 0x00000000040412ca */ /* 0x060fe200008e0000 */
[----:B------:R-:W-:Y:S10]  /*3db0*/  UIADD3 UR8, UPT, UPT, UR8, 0x40, URZ ;  /* 0x0000004008087890 */ /* 0x000ff4000fffe0ff */
[C---:B------:R-:W-:Y:S02]  /*3dc0*/  @P0 R2UR.BROADCAST UR14, R4.reuse ;  /* 0x00000000040e02ca */ /* 0x040fe400008e0000 */
[----:B------:R-:W-:Y:S01]  /*3dd0*/  ELECT P0, URZ, PT ;  /* 0x0000000000ff782f */ /* 0x000fe20003800000 */
[----:B------:R-:W-:Y:S01]  /*3de0*/  UIADD3 UR16, UPT, UPT, UR16, -0x1, URZ ;  /* 0xffffffff10107890 */ /* 0x000fe2000fffe0ff */
[----:B------:R-:W-:Y:S01]  /*3df0*/  UMOV UR29, 0x20004020 ;  /* 0x20004020001d7882 */ /* 0x000fe20000000000 */
[----:B------:R-:W-:Y:S01]  /*3e00*/  UMOV UR31, 0x20004020 ;  /* 0x20004020001f7882 */ /* 0x000fe20000000000 */
[----:B------:R-:W-:Y:S01]  /*3e10*/  UMOV UR39, 0x20004020 ;  /* 0x2000402000277882 */ /* 0x000fe20000000000 */
[----:B------:R-:W-:Y:S01]  /*3e20*/  UMOV UR37, 0x20004020 ;  /* 0x2000402000257882 */ /* 0x000fe20000000000 */
[----:B------:R-:W-:Y:S01]  /*3e30*/  UMOV UR35, 0x20004020 ;  /* 0x2000402000237882 */ /* 0x000fe20000000000 */
[----:B------:R-:W-:Y:S01]  /*3e40*/  UMOV UR33, 0x20004020 ;  /* 0x2000402000217882 */ /* 0x000fe20000000000 */
[----:B------:R3:W-:Y:S01]  /*3e50*/  UTCHMMA gdesc[UR30], gdesc[UR28], tmem[UR4], tmem[UR26], idesc[UR27], UP4 ;  /* 0x00ff1a1c1e0075ea */ /* 0x0007e2000a000004 */
[----:B------:R-:W-:Y:S02]  /*3e60*/  UPLOP3.LUT UP4, UPT, UPT, UPT, UPT, 0x80, 0x8 ;  /* 0x000000000008789c */ /* 0x000fe40003f8f070 */
[----:B------:R1:W-:Y:S01]  /*3e70*/  UTCHMMA gdesc[UR36], gdesc[UR38], tmem[UR14], tmem[UR24], idesc[UR25], UPT ;  /* 0x00ff1826240075ea */ /* 0x0003e2000b80000e */
[----:B------:R-:W-:Y:S01]  /*3e80*/  UMOV UR15, UR18 ;  /* 0x00000012000f7c82 */ /* 0x000fe20008000000 */
[----:B---3--:R-:W-:Y:S01]  /*3e90*/  UIADD3 UR28, UPT, UPT, UR28, 0xc0, URZ ;  /* 0x000000c01c1c7890 */ /* 0x008fe2000fffe0ff */
[C---:B------:R-:W-:Y:S02]  /*3ea0*/  @P0 R2UR.BROADCAST UR4, R4.reuse ;  /* 0x00000000040402ca */ /* 0x040fe400008e0000 */
[----:B------:R-:W-:Y:S11]  /*3eb0*/  ELECT P0, URZ, PT ;  /* 0x0000000000ff782f */ /* 0x000ff60003800000 */
[----:B------:R-:W-:Y:S02]  /*3ec0*/  @!UPT UIADD3 URZ, UPT, UPT, URZ, URZ, URZ ;  /* 0x000000fffffff290 */ /* 0x000fe4000fffe0ff */
[----:B-1----:R-:W-:Y:S01]  /*3ed0*/  @P0 R2UR.BROADCAST UR14, R4 ;  /* 0x00000000040e02ca */ /* 0x002fe200008e0000 */
[----:B------:R-:W-:Y:S01]  /*3ee0*/  UIADD3 UR30, UPT, UPT, UR30, 0xc0, URZ ;  /* 0x000000c01e1e7890 */ /* 0x000fe2000fffe0ff */
[----:B------:R4:W-:Y:S11]  /*3ef0*/  UTCHMMA gdesc[UR32], gdesc[UR34], tmem[UR4], tmem[UR22], idesc[UR23], UPT ;  /* 0x00ff1622200075ea */ /* 0x0009f6000b800004 */
[----:B------:R4:W-:Y:S01]  /*3f00*/  UTCHMMA gdesc[UR30], gdesc[UR28], tmem[UR14], tmem[UR20], idesc[UR21], UPT ;  /* 0x00ff141c1e0075ea */ /* 0x0009e2000b80000e */
[----:B------:R4:W-:Y:S01]  /*3f10*/  UTCBAR.MULTICAST [UR8], URZ, UR10 ;  /* 0x000000ff080073e9 */ /* 0x0009e2000800080a */
[----:B------:R-:W-:Y:S05]  /*3f20*/  BRA.U UP0, `(.L_x_64) ;  /* 0xfffffffd00347547 */ /* 0x000fea000b83ffff */
.L_x_61:
[----:B------:R-:W-:Y:S01]  /*3f30*/  UIADD3 UR19, UPT, UPT, UR19, 0x1, URZ ;  /* 0x0000000113137890 */ /* 0x000fe2000fffe0ff */
[----:B------:R-:W-:Y:S01]  /*3f40*/  LOP3.LUT R8, R8, 0x1, RZ, 0x3c, !PT ;  /* 0x0000000108087812 */ /* 0x000fe200078e3cff */
[----:B------:R-:W-:Y:S02]  /*3f50*/  UIADD3 UR9, UPT, UPT, UR9, 0xe0, URZ ;  /* 0x000000e009097890 */ /* 0x000fe4000fffe0ff */
[----:B------:R-:W-:-:S04]  /*3f60*/  UISETP.NE.AND UP0, UPT, UR19, 0x2, UPT ;  /* 0x000000021300788c */ /* 0x000fc8000bf05270 */
[----:B----4-:R-:W-:Y:S02]  /*3f70*/  USEL UR4, URZ, 0x1, UP0 ;  /* 0x00000001ff047887 */ /* 0x010fe40008000000 */
[----:B------:R-:W-:Y:S01]  /*3f80*/  USEL UR19, UR19, URZ, UP0 ;  /* 0x000000ff13137287 */ /* 0x000fe20008000000 */
[----:B------:R3:W-:Y:S03]  /*3f90*/  UTCBAR [UR9], URZ ;  /* 0x000000ff090073e9 */ /* 0x0007e600080000ff */
[----:B------:R-:W-:Y:S01]  /*3fa0*/  LOP3.LUT R9, R9, UR4, RZ, 0x3c, !PT ;  /* 0x0000000409097c12 */ /* 0x000fe2000f8e3cff */
[----:B------:R-:W-:Y:S07]  /*3fb0*/  @P3 BRA `(.L_x_65) ;  /* 0xfffffff800a43947 */ /* 0x000fee000383ffff */
[----:B------:R-:W4:Y:S01]  /*3fc0*/  S2UR UR4, SR_CgaCtaId ;  /* 0x00000000000479c3 */ /* 0x000f220000008800 */
[----:B------:R-:W-:Y:S01]  /*3fd0*/  ELECT P0, URZ, PT ;  /* 0x0000000000ff782f */ /* 0x000fe20003800000 */
[----:B--2---:R-:W-:Y:S01]  /*3fe0*/  IMAD.MOV.U32 R0, RZ, RZ, 0x1 ;  /* 0x00000001ff007424 */ /* 0x004fe200078e00ff */
[----:B------:R-:W-:Y:S01]  /*3ff0*/  UIADD3 UR7, UPT, UPT, UR7, 0xf0, URZ ;  /* 0x000000f007077890 */ /* 0x000fe2000fffe0ff */
[----:B------:R-:W-:Y:S01]  /*4000*/  SHF.L.U32 R3, R9, 0x1f, RZ ;  /* 0x0000001f09037819 */ /* 0x000fe200000006ff */
[----:B------:R-:W-:-:S03]  /*4010*/  UMOV UR5, 0x40 ;  /* 0x0000004000057882 */ /* 0x000fc60000000000 */
[----:B------:R-:W-:Y:S01]  /*4020*/  UVIRTCOUNT.DEALLOC.SMPOOL 0x80 ;  /* 0x000000800000784c */ /* 0x000fe20000000000 */
[----:B----4-:R-:W-:Y:S02]  /*4030*/  ULEA UR4, UR4, UR5, 0x18 ;  /* 0x0000000504047291 */ /* 0x010fe4000f8ec0ff */
[----:B------:R-:W-:-:S07]  /*4040*/  ULEA UR5, UR19, UR7, 0x3 ;  /* 0x0000000713057291 */ /* 0x000fce000f8e18ff */
[----:B------:R2:W-:Y:S02]  /*4050*/  @P0 STS.U8 [UR4+0x1c], R0 ;  /* 0x00001c00ff000988 */ /* 0x0005e40008000004 */
[----:B------:R-:W4:Y:S02]  /*4060*/  SYNCS.PHASECHK.TRANS64.TRYWAIT P0, [UR5], R3 ;  /* 0x00000003ff0075a7 */ /* 0x000f240008001105 */
[----:B--2-4-:R-:W-:Y:S05]  /*4070*/  @!P0 BRA `(.L_x_66) ;  /* 0x0000005800188947 */ /* 0x014fea0003800000 */
.L_x_163:
[----:B------:R-:W-:-:S04]  /*4080*/  UIADD3 UR6, UPT, UPT, UR19, 0x1, URZ ;  /* 0x0000000113067890 */ /* 0x000fc8000fffe0ff */
[----:B------:R-:W-:-:S04]  /*4090*/  UISETP.NE.AND UP0, UPT, UR6, 0x2, UPT ;  /* 0x000000020600788c */ /* 0x000fc8000bf05270 */
[----:B------:R-:W-:Y:S02]  /*40a0*/  USEL UR5, URZ, 0x1, UP0 ;  /* 0x00000001ff057887 */ /* 0x000fe40008000000 */
[----:B------:R-:W-:-:S04]  /*40b0*/  USEL UR6, UR6, URZ, UP0 ;  /* 0x000000ff06067287 */ /* 0x000fc80008000000 */
[----:B------:R-:W-:Y:S01]  /*40c0*/  ULEA UR6, UR6, UR7, 0x3 ;  /* 0x0000000706067291 */ /* 0x000fe2000f8e18ff */
[----:B--2---:R-:W-:-:S04]  /*40d0*/  LOP3.LUT R3, R9, UR5, RZ, 0x3c, !PT ;  /* 0x0000000509037c12 */ /* 0x004fc8000f8e3cff */
[----:B------:R-:W-:-:S04]  /*40e0*/  SHF.L.U32 R3, R3, 0x1f, RZ ;  /* 0x0000001f03037819 */ /* 0x000fc800000006ff */
[----:B------:R-:W2:Y:S02]  /*40f0*/  SYNCS.PHASECHK.TRANS64.TRYWAIT P0, [UR6], R3 ;  /* 0x00000003ff0075a7 */ /* 0x000ea40008001106 */
[----:B--2---:R-:W-:Y:S05]  /*4100*/  @!P0 BRA `(.L_x_67) ;  /* 0x00000058000c8947 */ /* 0x004fea0003800000 */
.L_x_165:
[----:B------:R-:W-:Y:S01]  /*4110*/  NOP ;  /* 0x0000000000007918 */ /* 0x000fe20000000000 */
[----:B--2---:R-:W2:Y:S01]  /*4120*/  LDS R0, [UR4+0x14] ;  /* 0x00001404ff007984 */ /* 0x004ea20008000800 */
[----:B------:R-:W-:Y:S01]  /*4130*/  LOP3.LUT R3, R2, 0xffff, RZ, 0xc0, !PT ;  /* 0x0000ffff02037812 */ /* 0x000fe200078ec0ff */
[----:B------:R-:W-:-:S03]  /*4140*/  IMAD.MOV.U32 R2, RZ, RZ, 0xffff ;  /* 0x0000ffffff027424 */ /* 0x000fc600078e00ff */
[----:B------:R-:W-:-:S04]  /*4150*/  SHF.R.U32.HI R3, RZ, 0x5, R3 ;  /* 0x00000005ff037819 */ /* 0x000fc80000011603 */
[----:B------:R-:W-:-:S04]  /*4160*/  SHF.L.U32 R2, R2, R3, RZ ;  /* 0x0000000302027219 */ /* 0x000fc800000006ff */
[----:B--2---:R-:W-:-:S04]  /*4170*/  LOP3.LUT R0, R0, R2, RZ, 0xc0, !PT ;  /* 0x0000000200007212 */ /* 0x004fc800078ec0ff */
[----:B------:R-:W-:Y:S01]  /*4180*/  ISETP.NE.AND P0, PT, R0, R2, PT ;  /* 0x000000020000720c */ /* 0x000fe20003f05270 */
[----:B------:R-:W-:-:S05]  /*4190*/  IMAD.MOV.U32 R0, RZ, RZ, 0x1 ;  /* 0x00000001ff007424 */ /* 0x000fca00078e00ff */
[----:B------:R-:W-:-:S07]  /*41a0*/  SHF.L.U32 R0, R0, R3, RZ ;  /* 0x0000000300007219 */ /* 0x000fce00000006ff */
[----:B------:R-:W-:Y:S05]  /*41b0*/  @P0 BRA `(.L_x_68) ;  /* 0x00000000005c0947 */ /* 0x000fea0003800000 */
[----:B------:R-:W2:Y:S02]  /*41c0*/  LDS R3, [UR4+0x18] ;  /* 0x00001804ff037984 */ /* 0x000ea40008000800 */
[----:B--2---:R-:W-:-:S04]  /*41d0*/  LOP3.LUT R3, R3, R0, RZ, 0xc0, !PT ;  /* 0x0000000003037212 */ /* 0x004fc800078ec0ff */
[----:B------:R-:W-:-:S13]  /*41e0*/  ISETP.NE.AND P0, PT, R3, R0, PT ;  /* 0x000000000300720c */ /* 0x000fda0003f05270 */
[----:B------:R-:W-:Y:S05]  /*41f0*/  @P0 BRA `(.L_x_69) ;  /* 0x0000000000400947 */ /* 0x000fea0003800000 */
[----:B------:R-:W-:Y:S01]  /*4200*/  R2UR UR8, R2 ;  /* 0x00000000020872ca */ /* 0x000fe200000e0000 */
[----:B------:R-:W2:Y:S01]  /*4210*/  S2R R3, SR_LANEID ;  /* 0x0000000000037919 */ /* 0x000ea20000000000 */
[----:B------:R-:W-:Y:S01]  /*4220*/  LOP3.LUT R0, RZ, R0, RZ, 0x33, !PT ;  /* 0x00000000ff007212 */ /* 0x000fe200078e33ff */
[----:B------:R-:W-:Y:S02]  /*4230*/  VOTEU.ANY UR7, UPT, PT ;  /* 0x0000000000077886 */ /* 0x000fe400038e0100 */
[----:B------:R-:W-:Y:S01]  /*4240*/  UFLO.U32 UR7, UR7 ;  /* 0x00000007000772bd */ /* 0x000fe200080e0000 */
[----:B------:R-:W4:Y:S07]  /*4250*/  REDUX UR5, R0 ;  /* 0x00000000000573c4 */ /* 0x000f2e0000000000 */
[----:B------:R-:W-:-:S06]  /*4260*/  ULOP3.LUT UR8, URZ, UR8, URZ, 0x33, !UPT ;  /* 0x00000008ff087292 */ /* 0x000fcc000f8e33ff */
[----:B------:R-:W-:-:S04]  /*4270*/  IMAD.U32 R2, RZ, RZ, UR8 ;  /* 0x00000008ff027e24 */ /* 0x000fc8000f8e00ff */
[----:B------:R-:W1:Y:S02]  /*4280*/  REDUX UR6, R2 ;  /* 0x00000000020673c4 */ /* 0x000e640000000000 */
[----:B------:R1:W-:Y:S01]  /*4290*/  UTCATOMSWS.AND URZ, UR8 ;  /* 0x0000000800ff79e3 */ /* 0x0003e20008000000 */
[----:B----4-:R-:W-:Y:S01]  /*42a0*/  IMAD.U32 R0, RZ, RZ, UR5 ;  /* 0x00000005ff007e24 */ /* 0x010fe2000f8e00ff */
[----:B--2---:R-:W-:Y:S01]  /*42b0*/  ISETP.EQ.U32.AND P0, PT, R3, UR7, PT ;  /* 0x0000000703007c0c */ /* 0x004fe2000bf02070 */
[----:B-1----:R-:W-:-:S12]  /*42c0*/  IMAD.U32 R2, RZ, RZ, UR6 ;  /* 0x00000006ff027e24 */ /* 0x002fd8000f8e00ff */
[----:B------:R1:W-:Y:S04]  /*42d0*/  @P0 ATOMS.AND RZ, [UR4+0x14], R2 ;  /* 0x00001402ffff098c */ /* 0x0003e8000a800004 */
[----:B------:R1:W-:Y:S01]  /*42e0*/  @P0 ATOMS.AND RZ, [UR4+0x18], R0 ;  /* 0x00001800ffff098c */ /* 0x0003e2000a800004 */
[----:B------:R-:W-:Y:S05]  /*42f0*/  BRA `(.L_x_70) ;  /* 0x0000000000147947 */ /* 0x000fea0003800000 */
.L_x_69:
[----:B------:R-:W-:Y:S02]  /*4300*/  MOV R2, 0x4320 ;  /* 0x0000432000027802 */ /* 0x000fe40000000f00 */
[----:B-1-3-5:R-:W-:Y:S05]  /*4310*/  CALL.REL.NOINC `($__internal_0_$__cuda_sm10x_tcgen05_guardrail_trap_col_being_dealloced_not_returned_by_alloc) ;  /* 0x0000005800f87944 */ /* 0x02afea0003c00000 */
[----:B------:R-:W-:Y:S05]  /*4320*/  BRA `(.L_x_70) ;  /* 0x0000000000087947 */ /* 0x000fea0003800000 */
.L_x_68:
[----:B------:R-:W-:Y:S02]  /*4330*/  MOV R2, 0x4350 ;  /* 0x0000435000027802 */ /* 0x000fe40000000f00 */
[----:B-1-3-5:R-:W-:Y:S05]  /*4340*/  CALL.REL.NOINC `($__internal_2_$__cuda_sm10x_tcgen05_guardrail_trap_unallocated_columns_being_dealloced) ;  /* 0x0000005c00047944 */ /* 0x02afea0003c00000 */
.L_x_70:
[----:B------:R-:W-:Y:S01]  /*4350*/  NOP ;  /* 0x0000000000007918 */ /* 0x000fe20000000000 */
[----:B---3--:R-:W-:Y:S05]  /*4360*/  EXIT ;  /* 0x000000000000794d */ /* 0x008fea0003800000 */
.L_x_54:
[----:B------:R-:W2:Y:S01]  /*4370*/  LDC R80, c[0x0][0x384] ;  /* 0x0000e100ff507b82 */ /* 0x000ea20000000800 */
[----:B------:R-:W-:Y:S01]  /*4380*/  UISETP.NE.OR UP6, UPT, UR4, 0x3, !UP6 ;  /* 0x000000030400788c */ /* 0x000fe2000f7c5670 */
[----:B--2---:R-:W-:-:S08]  /*4390*/  IADD3 R80, PT, PT, R80, 0x7f, RZ ;  /* 0x0000007f50507810 */ /* 0x004fd00007ffe0ff */
[----:B------:R-:W-:Y:S05]  /*43a0*/  BRA.U UP6, `(.L_x_71) ;  /* 0x0000001106f87547 */ /* 0x000fea000b800000 */
[----:B------:R-:W2:Y:S01]  /*43b0*/  LDC R19, c[0x0][0x388] ;  /* 0x0000e200ff137b82 */ /* 0x000ea20000000800 */
[----:B------:R-:W3:Y:S01]  /*43c0*/  LDCU.64 UR6, c[0x0][0x888] ;  /* 0x00011100ff0677ac */ /* 0x000ee20008000a00 */
[----:B------:R-:W-:Y:S01]  /*43d0*/  SHF.R.S32.HI R30, RZ, 0x1f, R80 ;  /* 0x0000001fff1e7819 */ /* 0x000fe20000011450 */
[----:B------:R-:W-:Y:S01]  /*43e0*/  IMAD.MOV.U32 R29, RZ, RZ, 0x1 ;  /* 0x00000001ff1d7424 */ /* 0x000fe200078e00ff */
[----:B------:R-:W4:Y:S02]  /*43f0*/  LDCU.64 UR4, c[0x0][0x890] ;  /* 0x00011200ff0477ac */ /* 0x000f240008000a00 */
[----:B------:R-:W-:Y:S01]  /*4400*/  LEA.HI R30, R30, R80, RZ, 0x7 ;  /* 0x000000501e1e7211 */ /* 0x000fe200078f38ff */
[----:B------:R-:W-:Y:S01]  /*4410*/  IMAD.MOV.U32 R28, RZ, RZ, RZ ;  /* 0x000000ffff1c7224 */ /* 0x000fe200078e00ff */
[----:B------:R-:W1:Y:S01]  /*4420*/  LDC R0, c[0x0][0xb30] ;  /* 0x0002cc00ff007b82 */ /* 0x000e620000000800 */
[----:B------:R-:W-:Y:S01]  /*4430*/  UMOV UR15, 0x400 ;  /* 0x00000400000f7882 */ /* 0x000fe20000000000 */
[----:B------:R-:W-:Y:S01]  /*4440*/  IMAD.MOV.U32 R27, RZ, RZ, 0x2000 ;  /* 0x00002000ff1b7424 */ /* 0x000fe200078e00ff */
[----:B------:R-:W-:Y:S01]  /*4450*/  ULEA UR15, UR48, UR15, 0x18 ;  /* 0x0000000f300f7291 */ /* 0x000fe2000f8ec0ff */
[----:B------:R-:W-:Y:S01]  /*4460*/  SHF.R.S32.HI R30, RZ, 0x7, R30 ;  /* 0x00000007ff1e7819 */ /* 0x000fe2000001141e */
[----:B------:R-:W-:-:S02]  /*4470*/  USEL UR22, URZ, 0x1, UP5 ;  /* 0x00000001ff167887 */ /* 0x000fc4000a800000 */
[----:B------:R-:W-:Y:S01]  /*4480*/  UIADD3 UR23, UPT, UPT, UR15, 0x98, URZ ;  /* 0x000000980f177890 */ /* 0x000fe2000fffe0ff */
[----:B------:R-:W1:Y:S01]  /*4490*/  LDC R25, c[0x0][0x370] ;  /* 0x0000dc00ff197b82 */ /* 0x000e620000000800 */
[----:B------:R-:W-:Y:S02]  /*44a0*/  UIADD3 UR33, UPT, UPT, UR15, 0x80, URZ ;  /* 0x000000800f217890 */ /* 0x000fe4000fffe0ff */
[----:B---3--:R-:W-:Y:S02]  /*44b0*/  UISETP.NE.U32.AND UP2, UPT, UR6, URZ, UPT ;  /* 0x000000ff0600728c */ /* 0x008fe4000bf45070 */
[----:B------:R-:W-:Y:S02]  /*44c0*/  UIADD3 UR25, UPT, UPT, UR15, 0x88, URZ ;  /* 0x000000880f197890 */ /* 0x000fe4000fffe0ff */
[----:B------:R-:W-:Y:S01]  /*44d0*/  UISETP.NE.AND.EX UP2, UPT, UR7, URZ, UPT, UP2 ;  /* 0x000000ff0700728c */ /* 0x000fe2000bf45320 */
[----:B------:R-:W3:Y:S01]  /*44e0*/  LDC R3, c[0x0][0xb0c] ;  /* 0x0002c300ff037b82 */ /* 0x000ee20000000800 */
[C---:B--2---:R-:W-:Y:S01]  /*44f0*/  R2UR UR7, R19.reuse ;  /* 0x00000000130772ca */ /* 0x044fe200000e0000 */
[----:B----4-:R-:W-:Y:S01]  /*4500*/  UISETP.NE.U32.AND UP3, UPT, UR4, URZ, UPT ;  /* 0x000000ff0400728c */ /* 0x010fe2000bf65070 */
[----:B------:R-:W-:Y:S01]  /*4510*/  R2UR UR6, R19 ;  /* 0x00000000130672ca */ /* 0x000fe200000e0000 */
[----:B------:R-:W-:-:S02]  /*4520*/  UIADD3 UR14, UPT, UPT, UR15, 0xd8, URZ ;  /* 0x000000d80f0e7890 */ /* 0x000fc4000fffe0ff */
[----:B------:R-:W-:Y:S02]  /*4530*/  UIADD3 UR17, UPT, UPT, UR15, 0x90, URZ ;  /* 0x000000900f117890 */ /* 0x000fe4000fffe0ff */
[----:B------:R-:W2:Y:S01]  /*4540*/  LDC R18, c[0x0][0xb20] ;  /* 0x0002c800ff127b82 */ /* 0x000ea20000000800 */
[----:B-1----:R-:W-:Y:S01]  /*4550*/  ISETP.NE.AND P1, PT, R0, 0x1, PT ;  /* 0x000000010000780c */ /* 0x002fe20003f25270 */
[----:B------:R-:W-:Y:S02]  /*4560*/  UPRMT UR23, UR48, 0x654, UR23 ;  /* 0x0000065430177896 */ /* 0x000fe40008000017 */
[----:B------:R-:W-:Y:S02]  /*4570*/  UPRMT UR31, UR48, 0x654, UR33 ;  /* 0x00000654301f7896 */ /* 0x000fe40008000021 */
[----:B------:R-:W-:Y:S02]  /*4580*/  UPRMT UR30, UR48, 0x654, UR25 ;  /* 0x00000654301e7896 */ /* 0x000fe40008000019 */
[----:B-----5:R-:W1:Y:S01]  /*4590*/  LDC.64 R32, c[0x0][0x348] ;  /* 0x0000d200ff207b82 */ /* 0x020e620000000a00 */
[----:B------:R-:W-:-:S02]  /*45a0*/  UPLOP3.LUT UP1, UPT, UPT, UPT, UPT, 0x40, 0x4 ;  /* 0x000000000004789c */ /* 0x000fc40003f2e870 */
[----:B------:R-:W-:Y:S02]  /*45b0*/  UPRMT UR14, URZ, 0x654, UR14 ;  /* 0x00000654ff0e7896 */ /* 0x000fe4000800000e */
[----:B------:R-:W-:Y:S02]  /*45c0*/  UPRMT UR48, UR48, 0x654, UR17 ;  /* 0x0000065430307896 */ /* 0x000fe40008000011 */
[----:B------:R-:W-:Y:S01]  /*45d0*/  UISETP.NE.AND.EX UP3, UPT, UR5, URZ, UPT, UP3 ;  /* 0x000000ff0500728c */ /* 0x000fe2000bf65330 */
[----:B------:R-:W4:Y:S08]  /*45e0*/  LDC.64 R16, c[0x0][0xb10] ;  /* 0x0002c400ff107b82 */ /* 0x000f300000000a00 */
[----:B------:R-:W1:Y:S08]  /*45f0*/  LDC.64 R6, c[0x0][0xb18] ;  /* 0x0002c600ff067b82 */ /* 0x000e700000000a00 */
[----:B------:R-:W1:Y:S08]  /*4600*/  LDC.64 R4, c[0x0][0xb28] ;  /* 0x0002ca00ff047b82 */ /* 0x000e700000000a00 */
[----:B---3--:R-:W1:Y:S02]  /*4610*/  LDC R24, c[0x0][0x374] ;  /* 0x0000dd00ff187b82 */ /* 0x008e640000000800 */
.L_x_82:
[-C--:B------:R-:W-:Y:S02]  /*4620*/  IABS R12, R30.reuse ;  /* 0x0000001e000c7213 */ /* 0x080fe40000000000 */
[----:B------:R-:W-:Y:S02]  /*4630*/  SHF.L.U32 R2, R28, 0x1f, RZ ;  /* 0x0000001f1c027819 */ /* 0x000fe400000006ff */
[----:B---3--:R-:W3:Y:S01]  /*4640*/  I2F.RP R20, R12 ;  /* 0x0000000c00147306 */ /* 0x008ee20000209400 */
[----:B------:R-:W-:Y:S01]  /*4650*/  IABS R8, R19 ;  /* 0x0000001300087213 */ /* 0x000fe20000000000 */
[----:B------:R-:W5:Y:S01]  /*4660*/  SYNCS.PHASECHK.TRANS64.TRYWAIT P2, [UR15+0xd0], R2 ;  /* 0x0000d002ff0075a7 */ /* 0x000f62000804110f */
[----:B------:R-:W-:Y:S02]  /*4670*/  IABS R0, R30 ;  /* 0x0000001e00007213 */ /* 0x000fe40000000000 */
[----:B------:R-:W-:Y:S02]  /*4680*/  IABS R9, R14 ;  /* 0x0000000e00097213 */ /* 0x000fe40000000000 */
[----:B------:R-:W-:Y:S03]  /*4690*/  ISETP.NE.AND P3, PT, R30, RZ, PT ;  /* 0x000000ff1e00720c */ /* 0x000fe60003f65270 */
[----:B------:R-:W2:Y:S01]  /*46a0*/  I2F.RP R13, R8 ;  /* 0x00000008000d7306 */ /* 0x000ea20000209400 */
[----:B------:R-:W-:Y:S09]  /*46b0*/  IMAD.MOV R0, RZ, RZ, -R0 ;  /* 0x000000ffff007224 */ /* 0x000ff200078e0a00 */
[----:B---3--:R-:W3:Y:S10]  /*46c0*/  MUFU.RCP R20, R20 ;  /* 0x0000001400147308 */ /* 0x008ef40000001000 */
[----:B--2---:R-:W-:Y:S01]  /*46d0*/  MUFU.RCP R13, R13 ;  /* 0x0000000d000d7308 */ /* 0x004fe20000001000 */
[----:B---3--:R-:W-:Y:S09]  /*46e0*/  VIADD R20, R20, 0xffffffe ;  /* 0x0ffffffe14147836 */ /* 0x008ff20000000000 */
[----:B------:R-:W2:Y:S02]  /*46f0*/  F2I.FTZ.U32.TRUNC.NTZ R21, R20 ;  /* 0x0000001400157305 */ /* 0x000ea4000021f000 */
[--C-:B--2---:R-:W-:Y:S02]  /*4700*/  IMAD.MOV R31, RZ, RZ, -R21.reuse ;  /* 0x000000ffff1f7224 */ /* 0x104fe400078e0a15 */
[----:B------:R-:W-:Y:S02]  /*4710*/  IMAD.MOV.U32 R20, RZ, RZ, RZ ;  /* 0x000000ffff147224 */ /* 0x000fe400078e00ff */
[----:B------:R-:W-:Y:S04]  /*4720*/  IMAD R31, R31, R12, RZ ;  /* 0x0000000c1f1f7224 */ /* 0x000fe800078e02ff */
[----:B------:R-:W-:Y:S06]  /*4730*/  IMAD.HI.U32 R31, R21, R31, R20 ;  /* 0x0000001f151f7227 */ /* 0x000fec00078e0014 */
[----:B------:R-:W-:Y:S04]  /*4740*/  IMAD.HI.U32 R31, R31, R9, RZ ;  /* 0x000000091f1f7227 */ /* 0x000fe800078e00ff */
[----:B------:R-:W-:Y:S02]  /*4750*/  IMAD R9, R31, R0, R9 ;  /* 0x000000001f097224 */ /* 0x000fe400078e0209 */
[----:B------:R-:W-:Y:S03]  /*4760*/  VIADD R0, R13, 0xffffffe ;  /* 0x0ffffffe0d007836 */ /* 0x000fe60000000000 */
[----:B------:R-:W-:Y:S03]  /*4770*/  ISETP.GT.U32.AND P0, PT, R12, R9, PT ;  /* 0x000000090c00720c */ /* 0x000fe60003f04070 */
[----:B------:R-:W2:Y:S10]  /*4780*/  F2I.FTZ.U32.TRUNC.NTZ R0, R0 ;  /* 0x0000000000007305 */ /* 0x000eb4000021f000 */
[-C--:B------:R-:W-:Y:S01]  /*4790*/  @!P0 IADD3 R9, PT, PT, R9, -R12.reuse, RZ ;  /* 0x8000000c09098210 */ /* 0x080fe20007ffe0ff */
[----:B------:R-:W-:Y:S03]  /*47a0*/  @!P0 VIADD R31, R31, 0x1 ;  /* 0x000000011f1f8836 */ /* 0x000fe60000000000 */
[----:B------:R-:W-:Y:S02]  /*47b0*/  ISETP.GE.U32.AND P4, PT, R9, R12, PT ;  /* 0x0000000c0900720c */ /* 0x000fe40003f86070 */
[----:B------:R-:W-:Y:S04]  /*47c0*/  LOP3.LUT R9, R14, R30, RZ, 0x3c, !PT ;  /* 0x0000001e0e097212 */ /* 0x000fe800078e3cff */
[----:B------:R-:W-:Y:S07]  /*47d0*/  ISETP.GE.AND P0, PT, R9, RZ, PT ;  /* 0x000000ff0900720c */ /* 0x000fee0003f06270 */
[----:B------:R-:W-:Y:S01]  /*47e0*/  @P4 IADD3 R31, PT, PT, R31, 0x1, RZ ;  /* 0x000000011f1f4810 */ /* 0x000fe20007ffe0ff */
[----:B--2--5:R-:W-:Y:S06]  /*47f0*/  @!P2 BRA `(.L_x_72) ;  /* 0x000000500068a947 */ /* 0x024fec0003800000 */
.L_x_167:
[----:B------:R-:W-:Y:S01]  /*4800*/  MOV R13, R0 ;  /* 0x00000000000d7202 */ /* 0x000fe20000000f00 */
[----:B------:R-:W3:Y:S01]  /*4810*/  LDS.128 R20, [UR15+0x110] ;  /* 0x0001100fff147984 */ /* 0x000ee20008000c00 */
[----:B--2---:R-:W-:Y:S02]  /*4820*/  IMAD.MOV R2, RZ, RZ, -R0 ;  /* 0x000000ffff027224 */ /* 0x004fe400078e0a00 */
[----:B------:R-:W-:Y:S01]  /*4830*/  @!P0 IMAD.MOV R31, RZ, RZ, -R31 ;  /* 0x000000ffff1f8224 */ /* 0x000fe200078e0a1f */
[----:B------:R-:W-:Y:S01]  /*4840*/  @!P3 LOP3.LUT R31, RZ, R30, RZ, 0x33, !PT ;  /* 0x0000001eff1fb212 */ /* 0x000fe200078e33ff */
[----:B------:R-:W-:Y:S01]  /*4850*/  IMAD R36, R2, R8, RZ ;  /* 0x0000000802247224 */ /* 0x000fe200078e02ff */
[----:B------:R-:W-:Y:S01]  /*4860*/  ISETP.GE.AND P0, PT, R26, 0x1, PT ;  /* 0x000000011a00780c */ /* 0x000fe20003f06270 */
[----:B------:R-:W-:Y:S01]  /*4870*/  IMAD.MOV.U32 R12, RZ, RZ, RZ ;  /* 0x000000ffff0c7224 */ /* 0x000fe200078e00ff */
[----:B------:R-:W-:Y:S01]  /*4880*/  IABS R2, R31 ;  /* 0x0000001f00027213 */ /* 0x000fe20000000000 */
[----:B------:R-:W-:Y:S01]  /*4890*/  @!PT LDS RZ, [RZ] ;  /* 0x00000000fffff984 */ /* 0x000fe20000000800 */
[----:B------:R-:W-:Y:S01]  /*48a0*/  @!PT LDS RZ, [RZ] ;  /* 0x00000000fffff984 */ /* 0x000fe20000000800 */
[----:B------:R-:W-:Y:S01]  /*48b0*/  @!PT LDS RZ, [RZ] ;  /* 0x00000000fffff984 */ /* 0x000fe20000000800 */
[----:B------:R-:W-:Y:S01]  /*48c0*/  @!PT LDS RZ, [RZ] ;  /* 0x00000000fffff984 */ /* 0x000fe20000000800 */
[----:B------:R2:W-:Y:S06]  /*48d0*/  MEMBAR.ALL.CTA ;  /* 0x0000000000007992 */ /* 0x0005ec0000008000 */
[----:B--2---:R-:W2:Y:S01]  /*48e0*/  FENCE.VIEW.ASYNC.S ;  /* 0x00000000000073c6 */ /* 0x004ea20000000000 */
[----:B------:R-:W-:Y:S01]  /*48f0*/  LOP3.LUT R34, R31, R19, RZ, 0x3c, !PT ;  /* 0x000000131f227212 */ /* 0x000fe200078e3cff */
[----:B------:R-:W-:Y:S06]  /*4900*/  IMAD.HI.U32 R36, R0, R36, R12 ;  /* 0x0000002400247227 */ /* 0x000fec00078e000c */
[----:B------:R-:W-:Y:S04]  /*4910*/  IMAD.HI.U32 R36, R36, R2, RZ ;  /* 0x0000000224247227 */ /* 0x000fe800078e00ff */
[----:B------:R-:W-:Y:S04]  /*4920*/  IMAD.MOV R0, RZ, RZ, -R36 ;  /* 0x000000ffff007224 */ /* 0x000fe800078e0a24 */
[C---:B------:R-:W-:Y:S05]  /*4930*/  IMAD R2, R8.reuse, R0, R2 ;  /* 0x0000000008027224 */ /* 0x040fea00078e0202 */
[----:B------:R-:W-:Y:S01]  /*4940*/  ISETP.GT.U32.AND P4, PT, R8, R2, PT ;  /* 0x000000020800720c */ /* 0x000fe20003f84070 */
[----:B--2---:R-:W-:Y:S01]  /*4950*/  SYNCS.ARRIVE.TRANS64.RED.A1T0 RZ, [UR14], RZ ;  /* 0x000000ffffff79a7 */ /* 0x004fe2000810040e */
[----:B---3--:R-:W-:Y:S11]  /*4960*/  LOP3.LUT P3, RZ, R22, 0x1, RZ, 0xc0, !PT ;  /* 0x0000000116ff7812 */ /* 0x008ff6000786c0ff */
[-C--:B------:R-:W-:Y:S04]  /*4970*/  @!P4 IADD3 R2, PT, PT, R2, -R8.reuse, RZ ;  /* 0x800000080202c210 */ /* 0x080fe80007ffe0ff */
[----:B------:R-:W-:Y:S02]  /*4980*/  ISETP.GE.U32.AND P5, PT, R2, R8, PT ;  /* 0x000000080200720c */ /* 0x000fe40003fa6070 */
[----:B------:R-:W-:Y:S02]  /*4990*/  @P3 MOV R11, R20 ;  /* 0x00000014000b3202 */ /* 0x000fe40000000f00 */
[----:B------:R-:W-:Y:S01]  /*49a0*/  @P3 LOP3.LUT R10, R21, 0xffff, RZ, 0xc0, !PT ;  /* 0x0000ffff150a3812 */ /* 0x000fe200078ec0ff */
[----:B------:R-:W-:Y:S08]  /*49b0*/  @!P0 BRA `(.L_x_73) ;  /* 0x0000000000a48947 */ /* 0x000ff00003800000 */
[-C--:B-1----:R-:W-:Y:S01]  /*49c0*/  IMAD.HI.U32 R0, R24, R7.reuse, RZ ;  /* 0x0000000718007227 */ /* 0x082fe200078e00ff */
[----:B------:R-:W-:Y:S02]  /*49d0*/  ISETP.NE.AND P0, PT, R6, 0x1, PT ;  /* 0x000000010600780c */ /* 0x000fe40003f05270 */
[----:B------:R-:W-:Y:S01]  /*49e0*/  ISETP.NE.AND P2, PT, R26, 0x1, PT ;  /* 0x000000011a00780c */ /* 0x000fe20003f45270 */
[----:B----4-:R-:W-:Y:S01]  /*49f0*/  IMAD.HI.U32 R9, R25, R16, RZ ;  /* 0x0000001019097227 */ /* 0x010fe200078e00ff */
[----:B------:R-:W-:Y:S02]  /*4a00*/  SHF.R.U32.HI R0, RZ, R18, R0 ;  /* 0x00000012ff007219 */ /* 0x000fe40000011600 */
[----:B------:R-:W-:Y:S01]  /*4a10*/  ISETP.NE.AND P6, PT, R3, 0x1, PT ;  /* 0x000000010300780c */ /* 0x000fe20003fc5270 */
[----:B------:R-:W-:Y:S01]  /*4a20*/  IMAD.HI.U32 R13, R10, R7, RZ ;  /* 0x000000070a0d7227 */ /* 0x000fe200078e00ff */
[----:B------:R-:W-:Y:S02]  /*4a30*/  SHF.R.U32.HI R9, RZ, R17, R9 ;  /* 0x00000011ff097219 */ /* 0x000fe40000011609 */
[----:B------:R-:W-:Y:S01]  /*4a40*/  SEL R0, R24, R0, !P0 ;  /* 0x0000000018007207 */ /* 0x000fe20004000000 */
[----:B------:R-:W-:Y:S01]  /*4a50*/  IMAD.HI.U32 R12, R11, R16, RZ ;  /* 0x000000100b0c7227 */ /* 0x000fe200078e00ff */
[----:B------:R-:W-:Y:S03]  /*4a60*/  SEL R9, R25, R9, !P6 ;  /* 0x0000000919097207 */ /* 0x000fe60007000000 */
[-C--:B------:R-:W-:Y:S01]  /*4a70*/  IMAD.HI.U32 R8, R0, R4.reuse, RZ ;  /* 0x0000000400087227 */ /* 0x080fe200078e00ff */
[----:B------:R-:W-:Y:S03]  /*4a80*/  SHF.R.U32.HI R12, RZ, R17, R12 ;  /* 0x00000011ff0c7219 */ /* 0x000fe6000001160c */
[----:B------:R-:W-:Y:S01]  /*4a90*/  IMAD.HI.U32 R2, R9, R4, RZ ;  /* 0x0000000409027227 */ /* 0x000fe200078e00ff */
[-C--:B------:R-:W-:Y:S02]  /*4aa0*/  @P2 SHF.R.U32.HI R0, RZ, R5.reuse, R8 ;  /* 0x00000005ff002219 */ /* 0x080fe40000011608 */
[----:B------:R-:W-:Y:S02]  /*4ab0*/  SHF.R.U32.HI R8, RZ, R18, R13 ;  /* 0x00000012ff087219 */ /* 0x000fe4000001160d */
[----:B------:R-:W-:Y:S01]  /*4ac0*/  @P2 SHF.R.U32.HI R9, RZ, R5, R2 ;  /* 0x00000005ff092219 */ /* 0x000fe20000011602 */
[----:B------:R-:W-:Y:S01]  /*4ad0*/  IMAD R0, R26, R0, RZ ;  /* 0x000000001a007224 */ /* 0x000fe200078e02ff */
[----:B------:R-:W-:Y:S02]  /*4ae0*/  SEL R8, R10, R8, !P0 ;  /* 0x000000080a087207 */ /* 0x000fe40004000000 */
[----:B------:R-:W-:Y:S01]  /*4af0*/  SEL R2, R11, R12, !P6 ;  /* 0x0000000c0b027207 */ /* 0x000fe20007000000 */
[----:B------:R-:W-:Y:S01]  /*4b00*/  IMAD R12, R26, R9, RZ ;  /* 0x000000091a0c7224 */ /* 0x000fe200078e02ff */
[C---:B------:R-:W-:Y:S01]  /*4b10*/  ISETP.GE.AND P0, PT, R8.reuse, R0, PT ;  /* 0x000000000800720c */ /* 0x040fe20003f06270 */
[----:B------:R-:W-:Y:S03]  /*4b20*/  IMAD.HI.U32 R0, R8, R4, RZ ;  /* 0x0000000408007227 */ /* 0x000fe600078e00ff */
[----:B------:R-:W-:Y:S02]  /*4b30*/  ISETP.GE.OR P0, PT, R2, R12, P0 ;  /* 0x0000000c0200720c */ /* 0x000fe40000706670 */
[-C--:B------:R-:W-:Y:S04]  /*4b40*/  SHF.R.U32.HI R0, RZ, R5.reuse, R0 ;  /* 0x00000005ff007219 */ /* 0x080fe80000011600 */
[----:B------:R-:W-:Y:S05]  /*4b50*/  SEL R13, R8, R0, !P2 ;  /* 0x00000000080d7207 */ /* 0x000fea0005000000 */
[----:B------:R-:W-:Y:S02]  /*4b60*/  IMAD.MOV R12, RZ, RZ, -R13 ;  /* 0x000000ffff0c7224 */ /* 0x000fe400078e0a0d */
[----:B------:R-:W-:Y:S04]  /*4b70*/  @!P0 IMAD.HI.U32 R0, R2, R4, RZ ;  /* 0x0000000402008227 */ /* 0x000fe800078e00ff */
[----:B------:R-:W-:Y:S01]  /*4b80*/  IMAD R12, R26, R12, R8 ;  /* 0x0000000c1a0c7224 */ /* 0x000fe200078e0208 */
[----:B------:R-:W-:Y:S04]  /*4b90*/  @!P0 SHF.R.U32.HI R0, RZ, R5, R0 ;  /* 0x00000005ff008219 */ /* 0x000fe80000011600 */
[----:B------:R-:W-:Y:S04]  /*4ba0*/  @!P0 SEL R0, R2, R0, !P2 ;  /* 0x0000000002008207 */ /* 0x000fe80005000000 */
[----:B------:R-:W-:Y:S01]  /*4bb0*/  @!P0 IADD3 R13, PT, PT, R13, -R0, RZ ;  /* 0x800000000d0d8210 */ /* 0x000fe20007ffe0ff */
[----:B------:R-:W-:Y:S01]  /*4bc0*/  @!P0 IMAD R0, R9, R12, R0 ;  /* 0x0000000c09008224 */ /* 0x000fe200078e0200 */
[----:B------:R-:W-:Y:S01]  /*4bd0*/  IADD3 R9, PT, PT, -R8, RZ, RZ ;  /* 0x000000ff08097210 */ /* 0x000fe20007ffe1ff */
[--C-:B------:R-:W-:Y:S02]  /*4be0*/  IMAD.MOV R12, RZ, RZ, -R2.reuse ;  /* 0x000000ffff0c7224 */ /* 0x100fe400078e0a02 */
[----:B------:R-:W-:Y:S02]  /*4bf0*/  @!P0 IMAD R8, R13, R26, R2 ;  /* 0x0000001a0d088224 */ /* 0x000fe400078e0202 */
[----:B------:R-:W-:Y:S02]  /*4c00*/  @!P0 IMAD.MOV.U32 R2, RZ, RZ, R0 ;  /* 0x000000ffff028224 */ /* 0x000fe400078e0000 */
[----:B------:R-:W-:Y:S02]  /*4c10*/  IMAD R11, R3, R12, R11 ;  /* 0x0000000c030b7224 */ /* 0x000fe400078e020b */
[----:B------:R-:W-:Y:S02]  /*4c20*/  IMAD R10, R6, R9, R10 ;  /* 0x00000009060a7224 */ /* 0x000fe400078e020a */
[----:B------:R-:W-:Y:S02]  /*4c30*/  IMAD R11, R2, R3, R11 ;  /* 0x00000003020b7224 */ /* 0x000fe400078e020b */
[----:B------:R-:W-:Y:S02]  /*4c40*/  IMAD R10, R8, R6, R10 ;  /* 0x00000006080a7224 */ /* 0x000fe400078e020a */
.L_x_73:
[----:B------:R-:W-:Y:S05]  /*4c50*/  BRA.U UP1, `(.L_x_74) ;  /* 0x0000000101107547 */ /* 0x000fea000b800000 */
[----:B------:R-:W-:Y:S04]  /*4c60*/  MOV R2, UR22 ;  /* 0x0000001600027c02 */ /* 0x000fe80008000f00 */
[----:B------:R-:W-:Y:S04]  /*4c70*/  SHF.L.U32 R2, R2, 0x1f, RZ ;  /* 0x0000001f02027819 */ /* 0x000fe800000006ff */
[----:B------:R-:W2:Y:S02]  /*4c80*/  SYNCS.PHASECHK.TRANS64.TRYWAIT P0, [UR15+0xc8], R2 ;  /* 0x0000c802ff0075a7 */ /* 0x000ea4000800110f */
[----:B--2---:R-:W-:Y:S05]  /*4c90*/  @!P0 BRA `(.L_x_75) ;  /* 0x0000004c00588947 */ /* 0x004fea0003800000 */
.L_x_74:
[----:B------:R-:W-:Y:S01]  /*4ca0*/  R2UR UR8, R34 ;  /* 0x00000000220872ca */ /* 0x000fe200000e0000 */
[----:B------:R-:W-:Y:S01]  /*4cb0*/  @!P4 VIADD R36, R36, 0x1 ;  /* 0x000000012424c836 */ /* 0x000fe20000000000 */
[----:B------:R-:W-:Y:S01]  /*4cc0*/  ISETP.NE.AND P0, PT, R19, RZ, PT ;  /* 0x000000ff1300720c */ /* 0x000fe20003f05270 */
[----:B--2---:R-:W-:Y:S01]  /*4cd0*/  IMAD.MOV R0, RZ, RZ, -R31 ;  /* 0x000000ffff007224 */ /* 0x004fe200078e0a1f */
[----:B------:R-:W-:Y:S01]  /*4ce0*/  R2UR UR35, R15 ;  /* 0x000000000f2372ca */ /* 0x000fe200000e0000 */
[----:B------:R-:W-:Y:S01]  /*4cf0*/  @P5 VIADD R36, R36, 0x1 ;  /* 0x0000000124245836 */ /* 0x000fe20000000000 */
[----:B------:R-:W-:Y:S01]  /*4d00*/  R2UR UR36, R31 ;  /* 0x000000001f2472ca */ /* 0x000fe200000e0000 */
[----:B------:R-:W-:Y:S01]  /*4d10*/  IMAD R14, R30, R0, R14 ;  /* 0x000000001e0e7224 */ /* 0x000fe200078e020e */
[----:B------:R-:W-:Y:S02]  /*4d20*/  ISETP.NE.U32.AND P2, PT, RZ, UR4, PT ;  /* 0x00000004ff007c0c */ /* 0x000fe4000bf45070 */
[----:B------:R-:W-:Y:S02]  /*4d30*/  R2UR UR37, R36 ;  /* 0x00000000242572ca */ /* 0x000fe400000e0000 */
[----:B------:R-:W-:Y:S01]  /*4d40*/  R2UR UR34, R14 ;  /* 0x000000000e2272ca */ /* 0x000fe200000e0000 */
[----:B------:R-:W-:Y:S01]  /*4d50*/  UISETP.GE.AND UP4, UPT, UR8, URZ, UPT ;  /* 0x000000ff0800728c */ /* 0x000fe2000bf86270 */
[----:B------:R-:W-:Y:S01]  /*4d60*/  ISETP.NE.AND.EX P2, PT, RZ, UR5, PT, P2 ;  /* 0x00000005ff007c0c */ /* 0x000fe2000bf45320 */
[----:B------:R-:W-:Y:S01]  /*4d70*/  VOTEU.ALL UP1, P0 ;  /* 0x0000000000ff7886 */ /* 0x000fe20000020000 */
[----:B------:R-:W-:Y:S01]  /*4d80*/  SHF.L.U32 R14, R29, 0x1f, RZ ;  /* 0x0000001f1d0e7819 */ /* 0x000fe200000006ff */
[----:B------:R-:W-:Y:S07]  /*4d90*/  USHF.L.U32 UR35, UR35, 0x6, URZ ;  /* 0x0000000623237899 */ /* 0x000fee00080006ff */
[----:B------:R-:W-:Y:S02]  /*4da0*/  @!UP4 UIADD3 UR37, UPT, UPT, -UR37, URZ, URZ ;  /* 0x000000ff2525c290 */ /* 0x000fe4000fffe1ff */
[----:B------:R-:W-:Y:S02]  /*4db0*/  @!UP1 ULOP3.LUT UR37, URZ, UR7, URZ, 0x33, !UPT ;  /* 0x00000007ff259292 */ /* 0x000fe4000f8e33ff */
[----:B------:R-:W-:Y:S04]  /*4dc0*/  USHF.L.U32 UR34, UR34, 0x7, URZ ;  /* 0x0000000722227899 */ /* 0x000fe800080006ff */
[----:B------:R-:W-:Y:S05]  /*4dd0*/  IMAD R0, RZ, RZ, -UR37 ;  /* 0x80000025ff007e24 */ /* 0x000fea000f8e02ff */
[----:B------:R-:W-:Y:S11]  /*4de0*/  R2UR UR8, R0 ;  /* 0x00000000000872ca */ /* 0x000ff600000e0000 */
[----:B------:R-:W-:Y:S02]  /*4df0*/  @!UPT UIADD3 URZ, UPT, UPT, URZ, URZ, URZ ;  /* 0x000000fffffff290 */ /* 0x000fe4000fffe0ff */
[----:B------:R-:W-:Y:S01]  /*4e00*/  UIMAD UR36, UR6, UR8, UR36 ;  /* 0x00000008062472a4 */ /* 0x000fe2000f8e0224 */
[----:B------:R-:W-:Y:S11]  /*4e10*/  BRA.U !UP3, `(.L_x_76) ;  /* 0x000000010b347547 */ /* 0x000ff6000b800000 */
[----:B------:R-:W-:Y:S01]  /*4e20*/  UPLOP3.LUT UP0, UPT, UPT, UPT, UP2, 0x80, 0x8 ;  /* 0x000000000008789c */ /* 0x000fe20003f0f020 */
[----:B------:R-:W-:Y:S02]  /*4e30*/  HFMA2 R0, -RZ, RZ, 0, 5.9604644775390625e-08 ;  /* 0x00000001ff007431 */ /* 0x000fe400000001ff */
[----:B------:R-:W-:Y:S03]  /*4e40*/  IMAD.MOV.U32 R68, RZ, RZ, 0x1 ;  /* 0x00000001ff447424 */ /* 0x000fe600078e00ff */
[----:B------:R-:W-:Y:S05]  /*4e50*/  PLOP3.LUT P0, PT, PT, PT, UP0, 0x80, 0x8 ;  /* 0x000000000008781c */ /* 0x000fea0003f0f008 */
[----:B------:R-:W2:Y:S01]  /*4e60*/  @UP0 LDCU.64 UR10, c[0x0][0x888] ;  /* 0x00011100ff0a07ac */ /* 0x000ea20008000a00 */
[----:B------:R-:W-:Y:S07]  /*4e70*/  @UP0 UIMAD UR8, UR45, UR4, URZ ;  /* 0x000000042d0802a4 */ /* 0x000fee000f8e02ff */
[----:B------:R-:W-:Y:S01]  /*4e80*/  @!P0 PRMT R68, R0, 0x7610, R68 ;  /* 0x0000761000448816 */ /* 0x000fe20000000044 */
[----:B--2---:R-:W-:Y:S03]  /*4e90*/  @UP0 UIMAD.WIDE UR10, UR8, 0x4, UR10 ;  /* 0x00000004080a08a5 */ /* 0x004fe6000f8e020a */
[----:B------:R-:W2:Y:S03]  /*4ea0*/  @!UP0 LDCU UR8, c[0x0][0x880] ;  /* 0x00011000ff0887ac */ /* 0x000ea60008000800 */
[----:B------:R-:W-:Y:S01]  /*4eb0*/  IMAD.U32 R8, RZ, RZ, UR10 ;  /* 0x0000000aff087e24 */ /* 0x000fe2000f8e00ff */
[----:B------:R-:W-:Y:S05]  /*4ec0*/  MOV R9, UR11 ;  /* 0x0000000b00097c02 */ /* 0x000fea0008000f00 */
[----:B------:R3:W5:Y:S02]  /*4ed0*/  @P0 LDG.E R35, desc[UR46][R8.64] ;  /* 0x0000002e08230981 */ /* 0x000764000c1e1900 */
[----:B--23--:R-:W-:Y:S07]  /*4ee0*/  @!P0 IMAD.U32 R35, RZ, RZ, UR8 ;  /* 0x00000008ff238e24 */ /* 0x00cfee000f8e00ff */
.L_x_76:
[----:B-----5:R-:W-:Y:S01]  /*4ef0*/  @!P2 FSETP.EQ.AND P0, PT, R35, RZ, PT ;  /* 0x000000ff2300a20b */ /* 0x020fe20003f02000 */
[----:B------:R-:W-:Y:S01]  /*4f00*/  @!UPT UIADD3 URZ, UPT, UPT, URZ, URZ, URZ ;  /* 0x000000fffffff290 */ /* 0x000fe2000fffe0ff */
[----:B------:R-:W-:Y:S11]  /*4f10*/  @!P2 BRA `(.L_x_77) ;  /* 0x000000000014a947 */ /* 0x000ff60003800000 */
[----:B------:R-:W-:Y:S02]  /*4f20*/  LOP3.LUT P2, RZ, R68, 0xff, RZ, 0xc0, !PT ;  /* 0x000000ff44ff7812 */ /* 0x000fe4000784c0ff */
[----:B------:R-:W-:Y:S04]  /*4f30*/  PLOP3.LUT P0, PT, PT, PT, UP0, 0x80, 0x8 ;  /* 0x000000000008781c */ /* 0x000fe80003f0f008 */
[----:B------:R-:W-:Y:S07]  /*4f40*/  PLOP3.LUT P0, PT, P0, PT, PT, 0x8, 0x80 ;  /* 0x000000000080781c */ /* 0x000fee000070e170 */
[----:B------:R-:W-:Y:S11]  /*4f50*/  @P2 FSETP.EQ.AND P0, PT, R35, RZ, PT ;  /* 0x000000ff2300220b */ /* 0x000ff60003f02000 */
[----:B------:R-:W-:Y:S02]  /*4f60*/  @!UPT UIADD3 URZ, UPT, UPT, URZ, URZ, URZ ;  /* 0x000000fffffff290 */ /* 0x000fe4000fffe0ff */
.L_x_77:
[----:B------:R-:W2:Y:S01]  /*4f70*/  SYNCS.PHASECHK.TRANS64.TRYWAIT P2, [UR15+0xa0], R14 ;  /* 0x0000a00eff0075a7 */ /* 0x000ea2000804110f */
[----:B------:R-:W-:Y:S04]  /*4f80*/  ELECT P4, URZ, PT ;  /* 0x0000000000ff782f */ /* 0x000fe80003880000 */
[----:B------:R-:W-:Y:S11]  /*4f90*/  PLOP3.LUT P4, PT, P0, P4, PT, 0xf2, 0x2f ;  /* 0x00000000002f781c */ /* 0x000ff60000789e72 */
[----:B------:R-:W-:Y:S02]  /*4fa0*/  @!UPT UIADD3 URZ, UPT, UPT, URZ, URZ, URZ ;  /* 0x000000fffffff290 */ /* 0x000fe4000fffe0ff */
[----:B-1----:R-:W-:Y:S05]  /*4fb0*/  @!P4 IADD3 R8, P0, PT, R32, 0x580, RZ ;  /* 0x000005802008c810 */ /* 0x002fea0007f1e0ff */
[----:B------:R-:W-:Y:S01]  /*4fc0*/  @!P4 IMAD.X R2, RZ, RZ, R33, P0 ;  /* 0x000000ffff02c224 */ /* 0x000fe200000e0621 */
[----:B--2---:R-:W-:Y:S07]  /*4fd0*/  @!P2 BRA `(.L_x_78) ;  /* 0x0000004800a0a947 */ /* 0x004fee0003800000 */
.L_x_170:
[----:B------:R-:W-:Y:S01]  /*4fe0*/  @!P4 R2UR UR9, R8 ;  /* 0x000000000809c2ca */ /* 0x000fe200000e0000 */
[----:B------:R-:W-:Y:S01]  /*4ff0*/  VOTEU.ALL UP1, P4 ;  /* 0x0000000000ff7886 */ /* 0x000fe20002020000 */
[----:B------:R-:W-:Y:S01]  /*5000*/  @!P4 R2UR UR8, R2 ;  /* 0x000000000208c2ca */ /* 0x000fe200000e0000 */
[----:B-1----:R-:W-:Y:S01]  /*5010*/  @!P4 IMAD.MOV.U32 R0, RZ, RZ, 0x2000 ;  /* 0x00002000ff00c424 */ /* 0x002fe200078e00ff */
[----:B------:R-:W-:Y:S01]  /*5020*/  UMOV UR10, 0x0 ;  /* 0x00000000000a7882 */ /* 0x000fe20000000000 */
[----:B------:R-:W-:Y:S01]  /*5030*/  UMOV UR11, 0x10000000 ;  /* 0x10000000000b7882 */ /* 0x000fe20000000000 */
[----:B------:R-:W-:Y:S01]  /*5040*/  @!UP1 UIADD3 UR32, UPT, UPT, UR15, 0x400, URZ ;  /* 0x000004000f209890 */ /* 0x000fe2000fffe0ff */
[----:B------:R-:W-:Y:S06]  /*5050*/  VOTEU.ALL UP1, P4 ;  /* 0x0000000000ff7886 */ /* 0x000fec0002020000 */
[----:B------:R-:W-:Y:S02]  /*5060*/  IMAD.U32 R8, RZ, RZ, UR9 ;  /* 0x00000009ff087e24 */ /* 0x000fe4000f8e00ff */
[----:B------:R-:W-:Y:S03]  /*5070*/  IMAD.U32 R9, RZ, RZ, UR8 ;  /* 0x00000008ff097e24 */ /* 0x000fe6000f8e00ff */
[----:B------:R-:W-:Y:S02]  /*5080*/  @!P4 R2UR UR12, R8 ;  /* 0x00000000080cc2ca */ /* 0x000fe400000e0000 */
[----:B------:R-:W-:Y:S02]  /*5090*/  @!P4 R2UR UR13, R9 ;  /* 0x00000000090dc2ca */ /* 0x000fe400000e0000 */
[----:B------:R-:W-:Y:S05]  /*50a0*/  @!P4 IADD3 R8, P0, PT, R32, 0x580, RZ ;  /* 0x000005802008c810 */ /* 0x000fea0007f1e0ff */
[----:B------:R-:W-:Y:S06]  /*50b0*/  @!P4 IMAD.X R2, RZ, RZ, R33, P0 ;  /* 0x000000ffff02c224 */ /* 0x000fec00000e0621 */
[----:B------:R1:W-:Y:S01]  /*50c0*/  @!UP1 UTMALDG.4D [UR32], [UR12], desc[UR10] ;  /* 0x00000a200c0095b4 */ /* 0x0003e20008019000 */
[----:B------:R1:W-:Y:S01]  /*50d0*/  @!P4 SYNCS.ARRIVE.TRANS64.RED.A0TR RZ, [UR15+0x80], R0 ;  /* 0x00008000ffffc9a7 */ /* 0x0003e2000830040f */
[----:B------:R-:W-:Y:S01]  /*50e0*/  SYNCS.ARRIVE.TRANS64.RED.A1T0 RZ, [UR31], RZ ;  /* 0x000000ffffff79a7 */ /* 0x000fe2000810041f */
[----:B------:R-:W2:Y:S02]  /*50f0*/  SYNCS.PHASECHK.TRANS64.TRYWAIT P2, [UR15+0xa8], R14 ;  /* 0x0000a80eff0075a7 */ /* 0x000ea4000804110f */
[----:B-12---:R-:W-:Y:S05]  /*5100*/  @!P2 BRA `(.L_x_79) ;  /* 0x00000048006ca947 */ /* 0x006fea0003800000 */
.L_x_172:
[----:B------:R-:W-:Y:S01]  /*5110*/  @!P4 R2UR UR9, R8 ;  /* 0x000000000809c2ca */ /* 0x000fe200000e0000 */
[----:B------:R-:W-:Y:S01]  /*5120*/  VOTEU.ALL UP1, P4 ;  /* 0x0000000000ff7886 */ /* 0x000fe20002020000 */
[----:B------:R-:W-:Y:S01]  /*5130*/  @!P4 R2UR UR8, R2 ;  /* 0x000000000208c2ca */ /* 0x000fe200000e0000 */
[----:B-1----:R-:W-:Y:S01]  /*5140*/  @!P4 IMAD.MOV.U32 R0, RZ, RZ, 0x2000 ;  /* 0x00002000ff00c424 */ /* 0x002fe200078e00ff */
[----:B------:R-:W-:Y:S01]  /*5150*/  UMOV UR27, UR35 ;  /* 0x00000023001b7c82 */ /* 0x000fe20008000000 */
[----:B------:R-:W-:Y:S01]  /*5160*/  UMOV UR28, UR36 ;  /* 0x00000024001c7c82 */ /* 0x000fe20008000000 */
[----:B------:R-:W-:Y:S02]  /*5170*/  @!UP1 UIADD3 UR26, UPT, UPT, UR34, 0x20, URZ ;  /* 0x00000020221a9890 */ /* 0x000fe4000fffe0ff */
[----:B------:R-:W-:Y:S01]  /*5180*/  @!UP1 UIADD3 UR24, UPT, UPT, UR15, 0x2400, URZ ;  /* 0x000024000f189890 */ /* 0x000fe2000fffe0ff */
[----:B------:R-:W-:Y:S01]  /*5190*/  VOTEU.ALL UP1, P4 ;  /* 0x0000000000ff7886 */ /* 0x000fe20002020000 */
[----:B------:R-:W-:Y:S03]  /*51a0*/  UMOV UR29, UR37 ;  /* 0x00000025001d7c82 */ /* 0x000fe60008000000 */
[----:B------:R-:W-:Y:S01]  /*51b0*/  IMAD.U32 R8, RZ, RZ, UR9 ;  /* 0x00000009ff087e24 */ /* 0x000fe2000f8e00ff */
[----:B------:R-:W-:Y:S01]  /*51c0*/  UMOV UR9, 0x10000000 ;  /* 0x1000000000097882 */ /* 0x000fe20000000000 */
[----:B------:R-:W-:Y:S01]  /*51d0*/  IMAD.U32 R9, RZ, RZ, UR8 ;  /* 0x00000008ff097e24 */ /* 0x000fe2000f8e00ff */
[----:B------:R-:W-:Y:S02]  /*51e0*/  UMOV UR8, 0x0 ;  /* 0x0000000000087882 */ /* 0x000fe40000000000 */
        /* <DEDUP_REMOVED lines=9> */
.L_x_174:
[----:B------:R-:W2:Y:S01]  /*5280*/  LDC.64 R12, c[0x0][0xb18] ;  /* 0x0002c600ff0c7b82 */ /* 0x000ea20000000a00 */
[----:B------:R-:W-:Y:S01]  /*5290*/  @!P4 R2UR UR8, R2 ;  /* 0x000000000208c2ca */ /* 0x000fe200000e0000 */
[----:B------:R-:W-:Y:S01]  /*52a0*/  VOTEU.ALL UP1, P4 ;  /* 0x0000000000ff7886 */ /* 0x000fe20002020000 */
[----:B------:R-:W-:Y:S01]  /*52b0*/  @!P4 R2UR UR9, R8 ;  /* 0x000000000809c2ca */ /* 0x000fe200000e0000 */
[----:B-1----:R-:W-:Y:S01]  /*52c0*/  @!P4 IMAD.MOV.U32 R0, RZ, RZ, 0x2000 ;  /* 0x00002000ff00c424 */ /* 0x002fe200078e00ff */
[----:B------:R-:W-:Y:S03]  /*52d0*/  UMOV UR19, UR35 ;  /* 0x0000002300137c82 */ /* 0x000fe60008000000 */
[----:B------:R-:W1:Y:S01]  /*52e0*/  @!P1 LDC R2, c[0x0][0xb0c] ;  /* 0x0002c300ff029b82 */ /* 0x000e620000000800 */
[----:B------:R-:W-:Y:S01]  /*52f0*/  @!UP1 UIADD3 UR18, UPT, UPT, UR34, 0x40, URZ ;  /* 0x0000004022129890 */ /* 0x000fe2000fffe0ff */
[----:B------:R-:W-:Y:S01]  /*5300*/  @P3 SHF.R.U32.HI R20, RZ, 0x10, R21 ;  /* 0x00000010ff143819 */ /* 0x000fe20000011615 */
[----:B------:R-:W-:Y:S01]  /*5310*/  @!UP1 UIADD3 UR16, UPT, UPT, UR15, 0x4400, URZ ;  /* 0x000044000f109890 */ /* 0x000fe2000fffe0ff */
[----:B------:R-:W-:Y:S01]  /*5320*/  VOTEU.ALL UP1, P4 ;  /* 0x0000000000ff7886 */ /* 0x000fe20002020000 */
[----:B------:R-:W-:Y:S01]  /*5330*/  UMOV UR20, UR36 ;  /* 0x0000002400147c82 */ /* 0x000fe20008000000 */
[----:B------:R-:W-:Y:S01]  /*5340*/  UMOV UR21, UR37 ;  /* 0x0000002500157c82 */ /* 0x000fe20008000000 */
[----:B------:R-:W-:Y:S01]  /*5350*/  IMAD.U32 R9, RZ, RZ, UR8 ;  /* 0x00000008ff097e24 */ /* 0x000fe2000f8e00ff */
[----:B------:R-:W-:Y:S01]  /*5360*/  UMOV UR8, 0x0 ;  /* 0x0000000000087882 */ /* 0x000fe20000000000 */
[----:B------:R-:W-:Y:S01]  /*5370*/  IMAD.U32 R8, RZ, RZ, UR9 ;  /* 0x00000009ff087e24 */ /* 0x000fe2000f8e00ff */
[----:B------:R-:W-:Y:S01]  /*5380*/  UMOV UR9, 0x10000000 ;  /* 0x1000000000097882 */ /* 0x000fe20000000000 */
[----:B------:R-:W-:Y:S02]  /*5390*/  @P3 R2UR UR45, R20 ;  /* 0x00000000142d32ca */ /* 0x000fe400000e0000 */
[----:B------:R-:W-:Y:S02]  /*53a0*/  @!P4 R2UR UR11, R9 ;  /* 0x00000000090bc2ca */ /* 0x000fe400000e0000 */
[----:B------:R-:W-:Y:S02]  /*53b0*/  @!P4 R2UR UR10, R8 ;  /* 0x00000000080ac2ca */ /* 0x000fe400000e0000 */
[----:B------:R-:W3:Y:S11]  /*53c0*/  LDC.64 R8, c[0x0][0xb10] ;  /* 0x0002c400ff087b82 */ /* 0x000ef60000000a00 */
[----:B------:R1:W-:Y:S01]  /*53d0*/  @!UP1 UTMALDG.4D [UR16], [UR10], desc[UR8] ;  /* 0x000008100a0095b4 */ /* 0x0003e20008019000 */
[----:B------:R5:W-:Y:S01]  /*53e0*/  @!P4 SYNCS.ARRIVE.TRANS64.RED.A0TR RZ, [UR15+0x90], R0 ;  /* 0x00009000ffffc9a7 */ /* 0x000be2000830040f */
[C---:B---3--:R-:W-:Y:S01]  /*53f0*/  @!P1 IMAD.HI.U32 R8, R11.reuse, R8, RZ ;  /* 0x000000080b089227 */ /* 0x048fe200078e00ff */
[----:B--2---:R-:W-:Y:S02]  /*5400*/  @!P1 ISETP.NE.AND P0, PT, R12, 0x1, PT ;  /* 0x000000010c00980c */ /* 0x004fe40003f05270 */
[----:B-1----:R-:W-:Y:S01]  /*5410*/  @!P1 ISETP.NE.AND P2, PT, R2, 0x1, PT ;  /* 0x000000010200980c */ /* 0x002fe20003f45270 */
[----:B------:R-:W-:Y:S01]  /*5420*/  SYNCS.ARRIVE.TRANS64.RED.A1T0 RZ, [UR48], RZ ;  /* 0x000000ffffff79a7 */ /* 0x000fe20008100430 */
[C---:B------:R-:W-:Y:S01]  /*5430*/  @!P1 IMAD.HI.U32 R13, R10.reuse, R13, RZ ;  /* 0x0000000d0a0d9227 */ /* 0x040fe200078e00ff */
[----:B------:R-:W-:Y:S04]  /*5440*/  @!P1 SHF.R.U32.HI R8, RZ, R9, R8 ;  /* 0x00000009ff089219 */ /* 0x000fe80000011608 */
[----:B------:R-:W-:Y:S01]  /*5450*/  @!P1 SEL R8, R11, R8, !P2 ;  /* 0x000000080b089207 */ /* 0x000fe20005000000 */
[----:B------:R-:W1:Y:S01]  /*5460*/  SYNCS.PHASECHK.TRANS64.TRYWAIT P5, [UR15+0xb8], R14 ;  /* 0x0000b80eff0075a7 */ /* 0x000e6200080a110f */
[----:B-----5:R-:W2:Y:S02]  /*5470*/  @!P1 LDC R0, c[0x0][0xb20] ;  /* 0x0002c800ff009b82 */ /* 0x020ea40000000800 */
[----:B--2---:R-:W-:Y:S04]  /*5480*/  @!P1 SHF.R.U32.HI R0, RZ, R0, R13 ;  /* 0x00000000ff009219 */ /* 0x004fe8000001160d */
[----:B------:R-:W-:Y:S05]  /*5490*/  @!P1 SEL R9, R10, R0, !P0 ;  /* 0x000000000a099207 */ /* 0x000fea0004000000 */
[----:B------:R-:W-:Y:S02]  /*54a0*/  @!P1 IMAD.IADD R0, R9, 0x1, -R8 ;  /* 0x0000000109009824 */ /* 0x000fe400078e0a08 */
[----:B------:R-:W-:Y:S02]  /*54b0*/  @!P1 IMAD.IADD R8, R8, 0x1, -R9 ;  /* 0x0000000108089824 */ /* 0x000fe400078e0a09 */
[----:B------:R-:W-:Y:S02]  /*54c0*/  @!P1 IMAD R11, R0, R2, R11 ;  /* 0x00000002000b9224 */ /* 0x000fe400078e020b */
[----:B------:R-:W-:Y:S01]  /*54d0*/  @!P1 IMAD R10, R8, R12, R10 ;  /* 0x0000000c080a9224 */ /* 0x000fe200078e020a */
[----:B-1----:R-:W-:Y:S06]  /*54e0*/  @!P5 BRA `(.L_x_81) ;  /* 0x0000004400a4d947 */ /* 0x002fec0003800000 */
.L_x_176:
[----:B------:R-:W-:Y:S01]  /*54f0*/  @!P4 IADD3 R2, P0, PT, R32, 0x580, RZ ;  /* 0x000005802002c810 */ /* 0x000fe20007f1e0ff */
[----:B------:R-:W-:Y:S01]  /*5500*/  VOTEU.ALL UP1, P4 ;  /* 0x0000000000ff7886 */ /* 0x000fe20002020000 */
[----:B------:R-:W-:Y:S01]  /*5510*/  UMOV UR20, 0x0 ;  /* 0x0000000000147882 */ /* 0x000fe20000000000 */
[----:B------:R-:W-:Y:S01]  /*5520*/  UMOV UR21, 0x10000000 ;  /* 0x1000000000157882 */ /* 0x000fe20000000000 */
[----:B------:R-:W-:Y:S01]  /*5530*/  @!P4 R2UR UR9, R2 ;  /* 0x000000000209c2ca */ /* 0x000fe200000e0000 */
[----:B-1----:R-:W-:Y:S01]  /*5540*/  @!P4 IMAD.X R0, RZ, RZ, R33, P0 ;  /* 0x000000ffff00c224 */ /* 0x002fe200000e0621 */
[----:B------:R-:W-:Y:S01]  /*5550*/  @!UP1 UIADD3 UR10, UPT, UPT, UR34, 0x60, URZ ;  /* 0x00000060220a9890 */ /* 0x000fe2000fffe0ff */
[----:B------:R-:W-:Y:S01]  /*5560*/  LOP3.LUT R29, R29, 0x1, RZ, 0x3c, !PT ;  /* 0x000000011d1d7812 */ /* 0x000fe200078e3cff */
[----:B------:R-:W-:Y:S01]  /*5570*/  UMOV UR11, UR35 ;  /* 0x00000023000b7c82 */ /* 0x000fe20008000000 */
[----:B------:R-:W-:Y:S01]  /*5580*/  UMOV UR12, UR36 ;  /* 0x00000024000c7c82 */ /* 0x000fe20008000000 */
[----:B------:R-:W-:Y:S01]  /*5590*/  @!P4 R2UR UR8, R0 ;  /* 0x000000000008c2ca */ /* 0x000fe200000e0000 */
[----:B------:R-:W-:Y:S01]  /*55a0*/  UMOV UR13, UR37 ;  /* 0x00000025000d7c82 */ /* 0x000fe20008000000 */
[----:B------:R-:W-:Y:S01]  /*55b0*/  LOP3.LUT R28, R28, 0x1, RZ, 0x3c, !PT ;  /* 0x000000011c1c7812 */ /* 0x000fe200078e3cff */
[----:B------:R-:W-:Y:S02]  /*55c0*/  IMAD.IADD R14, R10, 0x1, R66 ;  /* 0x000000010a0e7824 */ /* 0x000fe400078e0242 */
[----:B------:R-:W-:Y:S02]  /*55d0*/  IMAD.IADD R15, R11, 0x1, R67 ;  /* 0x000000010b0f7824 */ /* 0x000fe400078e0243 */
[----:B------:R-:W-:Y:S01]  /*55e0*/  IMAD.U32 R8, RZ, RZ, UR9 ;  /* 0x00000009ff087e24 */ /* 0x000fe2000f8e00ff */
[----:B------:R-:W-:Y:S04]  /*55f0*/  @!UP1 UIADD3 UR9, UPT, UPT, UR15, 0x98, URZ ;  /* 0x000000980f099890 */ /* 0x000fe8000fffe0ff */
[----:B------:R-:W-:Y:S01]  /*5600*/  @!P4 R2UR UR18, R8 ;  /* 0x000000000812c2ca */ /* 0x000fe200000e0000 */
[----:B------:R-:W-:Y:S01]  /*5610*/  IMAD.U32 R9, RZ, RZ, UR8 ;  /* 0x00000008ff097e24 */ /* 0x000fe2000f8e00ff */
[----:B------:R-:W-:Y:S01]  /*5620*/  @!UP1 UIADD3 UR8, UPT, UPT, UR15, 0x6400, URZ ;  /* 0x000064000f089890 */ /* 0x000fe2000fffe0ff */
[----:B------:R-:W-:Y:S03]  /*5630*/  VOTEU.ALL UP1, P4 ;  /* 0x0000000000ff7886 */ /* 0x000fe60002020000 */
[----:B------:R-:W-:Y:S11]  /*5640*/  @!P4 R2UR UR19, R9 ;  /* 0x000000000913c2ca */ /* 0x000ff600000e0000 */
[----:B------:R-:W-:Y:S02]  /*5650*/  @!UPT UIADD3 URZ, UPT, UPT, URZ, URZ, URZ ;  /* 0x000000fffffff290 */ /* 0x000fe4000fffe0ff */
[----:B------:R3:W-:Y:S01]  /*5660*/  @!UP1 UTMALDG.4D [UR8], [UR18], desc[UR20] ;  /* 0x00001408120095b4 */ /* 0x0007e20008019000 */
[----:B------:R3:W-:Y:S01]  /*5670*/  @!P4 SYNCS.ARRIVE.TRANS64.RED.A0TR RZ, [UR15+0x98], R27 ;  /* 0x0000981bffffc9a7 */ /* 0x0007e2000830040f */
[----:B------:R-:W-:Y:S01]  /*5680*/  UPLOP3.LUT UP1, UPT, UPT, UPT, UPT, 0x80, 0x8 ;  /* 0x000000000008789c */ /* 0x000fe20003f2f070 */
[----:B------:R-:W-:Y:S01]  /*5690*/  SYNCS.ARRIVE.TRANS64.RED.A1T0 RZ, [UR23], RZ ;  /* 0x000000ffffff79a7 */ /* 0x000fe20008100417 */
[----:B------:R-:W-:Y:S09]  /*56a0*/  @P3 BRA `(.L_x_82) ;  /* 0xffffffec00dc3947 */ /* 0x000ff2000383ffff */
[----:B------:R-:W-:-:S04]  /*56b0*/  SHF.L.U32 R2, R29, 0x1f, RZ ;  /* 0x0000001f1d027819 */ /* 0x000fc800000006ff */
[----:B------:R-:W1:Y:S02]  /*56c0*/  SYNCS.PHASECHK.TRANS64.TRYWAIT P0, [UR15+0xa0], R2 ;  /* 0x0000a002ff0075a7 */ /* 0x000e64000800110f */
[----:B-1----:R-:W-:Y:S05]  /*56d0*/  @!P0 BRA `(.L_x_83) ;  /* 0x0000004400408947 */ /* 0x002fea0003800000 */
.L_x_178:
[----:B------:R-:W2:Y:S02]  /*56e0*/  SYNCS.PHASECHK.TRANS64.TRYWAIT P0, [UR15+0xa8], R2 ;  /* 0x0000a802ff0075a7 */ /* 0x000ea4000800110f */
[----:B--2---:R-:W-:Y:S05]  /*56f0*/  @!P0 BRA `(.L_x_84) ;  /* 0x0000004400508947 */ /* 0x004fea0003800000 */
.L_x_180:
[----:B------:R-:W2:Y:S02]  /*5700*/  SYNCS.PHASECHK.TRANS64.TRYWAIT P0, [UR15+0xb0], R2 ;  /* 0x0000b002ff0075a7 */ /* 0x000ea4000800110f */
[----:B--2---:R-:W-:Y:S05]  /*5710*/  @!P0 BRA `(.L_x_85) ;  /* 0x0000004400608947 */ /* 0x004fea0003800000 */
.L_x_182:
[----:B-1----:R-:W-:-:S07]  /*5720*/  MOV R0, UR15 ;  /* 0x0000000f00007c02 */ /* 0x002fce0008000f00 */
.L_x_86:
[----:B-1----:R-:W-:-:S04]  /*5730*/  SHF.L.U32 R2, R29, 0x1f, RZ ;  /* 0x0000001f1d027819 */ /* 0x002fc800000006ff */
[----:B------:R1:W2:Y:S03]  /*5740*/  SYNCS.PHASECHK.TRANS64.TRYWAIT P0, [R0+URZ+0xb8], R2 ;  /* 0x0000b802000075a7 */ /* 0x0002a600080011ff */
[----:B--2---:R-:W-:Y:S05]  /*5750*/  @!P0 NANOSLEEP.SYNCS 0x989680 ;  /* 0x009896800000895d */ /* 0x004fea0003900000 */
[----:B------:R-:W2:Y:S02]  /*5760*/  @!P0 SYNCS.PHASECHK.TRANS64 P0, [R0+URZ+0xb8], R2 ;  /* 0x0000b802000085a7 */ /* 0x000ea400080010ff */
[----:B--23--:R-:W-:Y:S05]  /*5770*/  @P0 EXIT ;  /* 0x000000000000094d */ /* 0x00cfea0003800000 */
[----:B------:R-:W-:Y:S05]  /*5780*/  BRA `(.L_x_86) ;  /* 0xfffffffc00e87947 */ /* 0x000fea000383ffff */
.L_x_71:
[----:B------:R-:W-:-:S06]  /*5790*/  UISETP.GE.AND UP1, UPT, UR4, 0x4, UPT ;  /* 0x000000040400788c */ /* 0x000fcc000bf26270 */
[----:B------:R-:W-:-:S13]  /*57a0*/  PLOP3.LUT P0, PT, PT, PT, UP1, 0x80, 0x8 ;  /* 0x000000000008781c */ /* 0x000fda0003f0f018 */
[----:B-1----:R-:W-:Y:S05]  /*57b0*/  @!P0 EXIT ;  /* 0x000000000000894d */ /* 0x002fea0003800000 */
[----:B------:R-:W-:Y:S01]  /*57c0*/  BAR.SYNC.DEFER_BLOCKING 0x6, 0xa0 ;  /* 0x0182800000007b1d */ /* 0x000fe20000010000 */
[C---:B------:R-:W-:Y:S01]  /*57d0*/  IMAD.SHL.U32 R3, R77.reuse, 0x20, RZ ;  /* 0x000000204d037824 */ /* 0x040fe200078e00ff */
[C---:B------:R-:W-:Y:S01]  /*57e0*/  R2P PR, R77.reuse, 0x6 ;  /* 0x000000064d007804 */ /* 0x040fe20000000000 */
[C---:B------:R-:W-:Y:S02]  /*57f0*/  IMAD.SHL.U32 R0, R77.reuse, 0x10, RZ ;  /* 0x000000104d007824 */ /* 0x040fe400078e00ff */
[----:B------:R-:W-:Y:S01]  /*5800*/  IMAD.SHL.U32 R76, R77, 0x4, RZ ;  /* 0x000000044d4c7824 */ /* 0x000fe200078e00ff */
[----:B------:R-:W-:Y:S01]  /*5810*/  UMOV UR50, 0x400 ;  /* 0x0000040000327882 */ /* 0x000fe20000000000 */
[C---:B------:R-:W-:Y:S01]  /*5820*/  LOP3.LUT R4, R3.reuse, 0xe0, RZ, 0xc0, !PT ;  /* 0x000000e003047812 */ /* 0x040fe200078ec0ff */
[----:B------:R-:W-:Y:S01]  /*5830*/  ULEA UR50, UR48, UR50, 0x18 ;  /* 0x0000003230327291 */ /* 0x000fe2000f8ec0ff */
[----:B------:R-:W-:Y:S01]  /*5840*/  LOP3.LUT R3, R3, 0x100, RZ, 0xc0, !PT ;  /* 0x0000010003037812 */ /* 0x000fe200078ec0ff */
[----:B------:R-:W1:Y:S01]  /*5850*/  LDC R72, c[0x0][0x370] ;  /* 0x0000dc00ff487b82 */ /* 0x000e620000000800 */
[----:B------:R-:W-:Y:S01]  /*5860*/  LOP3.LUT R76, R4, 0x1c, R76, 0xf8, !PT ;  /* 0x0000001c044c7812 */ /* 0x000fe200078ef84c */
[----:B------:R-:W-:Y:S01]  /*5870*/  UIADD3 UR4, UPT, UPT, UR50, 0x400, URZ ;  /* 0x0000040032047890 */ /* 0x000fe2000fffe0ff */
[----:B------:R-:W-:Y:S01]  /*5880*/  LOP3.LUT R0, R3, 0x600, R0, 0xf8, !PT ;  /* 0x0000060003007812 */ /* 0x000fe200078ef800 */
[C---:B------:R-:W-:Y:S01]  /*5890*/  IMAD.U32 R32, R77.reuse, 0x10000, RZ ;  /* 0x000100004d207824 */ /* 0x040fe200078e00ff */
[----:B------:R-:W-:Y:S01]  /*58a0*/  SHF.R.U32.HI R4, RZ, 0x2, R77 ;  /* 0x00000002ff047819 */ /* 0x000fe2000001164d */
[----:B------:R-:W-:Y:S01]  /*58b0*/  IMAD.MOV.U32 R82, RZ, RZ, 0x10 ;  /* 0x00000010ff527424 */ /* 0x000fe200078e00ff */
[----:B------:R-:W-:Y:S01]  /*58c0*/  LOP3.LUT R77, R77, 0x60, RZ, 0xc0, !PT ;  /* 0x000000604d4d7812 */ /* 0x000fe200078ec0ff */
[----:B------:R-:W2:Y:S01]  /*58d0*/  LDC R28, c[0x0][0xb0c] ;  /* 0x0002c300ff1c7b82 */ /* 0x000ea20000000800 */
[----:B------:R-:W-:Y:S01]  /*58e0*/  LOP3.LUT R76, R76, 0x4, R4, 0x78, !PT ;  /* 0x000000044c4c7812 */ /* 0x000fe200078e7804 */
[----:B------:R-:W-:Y:S01]  /*58f0*/  IMAD.MOV.U32 R81, RZ, RZ, 0x20 ;  /* 0x00000020ff517424 */ /* 0x000fe200078e00ff */
[----:B------:R-:W-:Y:S01]  /*5900*/  SHF.R.S32.HI R4, RZ, 0x1f, R80 ;  /* 0x0000001fff047819 */ /* 0x000fe20000011450 */
[----:B------:R-:W-:Y:S01]  /*5910*/  IMAD.MOV.U32 R75, RZ, RZ, 0x1 ;  /* 0x00000001ff4b7424 */ /* 0x000fe200078e00ff */
[----:B------:R-:W-:Y:S01]  /*5920*/  LOP3.LUT R76, R0, R76, RZ, 0xfc, !PT ;  /* 0x0000004c004c7212 */ /* 0x000fe200078efcff */
[----:B------:R-:W3:Y:S01]  /*5930*/  LDS R2, [UR50+0x120] ;  /* 0x00012032ff027984 */ /* 0x000ee20008000800 */
[----:B------:R-:W-:Y:S01]  /*5940*/  LEA.HI R80, R4, R80, RZ, 0x7 ;  /* 0x0000005004507211 */ /* 0x000fe200078f38ff */
[----:B------:R-:W4:Y:S01]  /*5950*/  LDC R70, c[0x0][0xb20] ;  /* 0x0002c800ff467b82 */ /* 0x000f220000000800 */
[----:B------:R-:W-:Y:S01]  /*5960*/  IMAD.MOV.U32 R31, RZ, RZ, RZ ;  /* 0x000000ffff1f7224 */ /* 0x000fe200078e00ff */
[----:B------:R-:W-:Y:S01]  /*5970*/  LOP3.LUT R32, R32, 0x600000, RZ, 0xc0, !PT ;  /* 0x0060000020207812 */ /* 0x000fe200078ec0ff */
[----:B------:R-:W-:Y:S01]  /*5980*/  IMAD.MOV.U32 R74, RZ, RZ, RZ ;  /* 0x000000ffff4a7224 */ /* 0x000fe200078e00ff */
[----:B------:R-:W-:Y:S01]  /*5990*/  SEL R82, R82, 0xfffffff0, !P2 ;  /* 0xfffffff052527807 */ /* 0x000fe20005000000 */
[----:B------:R-:W-:Y:S01]  /*59a0*/  IMAD.MOV.U32 R73, RZ, RZ, RZ ;  /* 0x000000ffff497224 */ /* 0x000fe200078e00ff */
[----:B------:R-:W-:Y:S01]  /*59b0*/  SEL R81, R81, 0xffffffe0, !P1 ;  /* 0xffffffe051517807 */ /* 0x000fe20004800000 */
[----:B------:R-:W-:Y:S01]  /*59c0*/  IMAD.U32 R79, RZ, RZ, UR4 ;  /* 0x00000004ff4f7e24 */ /* 0x000fe2000f8e00ff */
[----:B------:R-:W1:Y:S01]  /*59d0*/  LDC R27, c[0x0][0xb30] ;  /* 0x0002cc00ff1b7b82 */ /* 0x000e620000000800 */
[----:B------:R-:W-:Y:S01]  /*59e0*/  SHF.R.S32.HI R80, RZ, 0x7, R80 ;  /* 0x00000007ff507819 */ /* 0x000fe20000011450 */
[----:B------:R-:W1:Y:S01]  /*59f0*/  LDCU.64 UR56, c[0x0][0x348] ;  /* 0x00006900ff3877ac */ /* 0x000e620008000a00 */
[----:B------:R-:W1:Y:S05]  /*5a00*/  LDCU.64 UR36, c[0x0][0x888] ;  /* 0x00011100ff2477ac */ /* 0x000e6a0008000a00 */
[----:B------:R-:W1:Y:S01]  /*5a10*/  LDC R69, c[0x0][0x388] ;  /* 0x0000e200ff457b82 */ /* 0x000e620000000800 */
[----:B------:R-:W1:Y:S01]  /*5a20*/  LDCU.64 UR38, c[0x0][0x890] ;  /* 0x00011200ff2677ac */ /* 0x000e620008000a00 */
[----:B------:R-:W-:Y:S01]  /*5a30*/  UMOV UR53, URZ ;  /* 0x000000ff00357c82 */ /* 0x000fe20008000000 */
[----:B------:R-:W-:-:S05]  /*5a40*/  UMOV UR54, URZ ;  /* 0x000000ff00367c82 */ /* 0x000fca0008000000 */
[----:B------:R-:W1:Y:S08]  /*5a50*/  LDC.64 R64, c[0x0][0xb10] ;  /* 0x0002c400ff407b82 */ /* 0x000e700000000a00 */
[----:B------:R-:W1:Y:S01]  /*5a60*/  LDC.64 R24, c[0x0][0xb18] ;  /* 0x0002c600ff187b82 */ /* 0x000e620000000a00 */
[C---:B---3--:R-:W-:Y:S01]  /*5a70*/  VIADD R3, R2.reuse, 0x80 ;  /* 0x0000008002037836 */ /* 0x048fe20000000000 */
[----:B------:R-:W-:-:S06]  /*5a80*/  LOP3.LUT R2, R2, 0xffff, RZ, 0xc0, !PT ;  /* 0x0000ffff02027812 */ /* 0x000fcc00078ec0ff */
[----:B------:R-:W3:Y:S01]  /*5a90*/  LDC.64 R22, c[0x0][0xb28] ;  /* 0x0002ca00ff167b82 */ /* 0x000ee20000000a00 */
[----:B------:R-:W-:-:S05]  /*5aa0*/  LOP3.LUT R3, R3, 0xffff, RZ, 0xc0, !PT ;  /* 0x0000ffff03037812 */ /* 0x000fca00078ec0ff */
[----:B------:R1:W-:Y:S02]  /*5ab0*/  STL.64 [R1], R2 ;  /* 0x0000000201007387 */ /* 0x0003e40000100a00 */
[----:B------:R-:W1:Y:S08]  /*5ac0*/  LDC.64 R62, c[0x0][0x8b0] ;  /* 0x00022c00ff3e7b82 */ /* 0x000e700000000a00 */
[----:B------:R-:W1:Y:S08]  /*5ad0*/  LDC.64 R60, c[0x0][0x8a8] ;  /* 0x00022a00ff3c7b82 */ /* 0x000e700000000a00 */
[----:B--2-4-:R-:W1:Y:S02]  /*5ae0*/  LDC R71, c[0x0][0x374] ;  /* 0x0000dd00ff477b82 */ /* 0x014e640000000800 */
.L_x_130:
[----:B-1----:R-:W-:Y:S04]  /*5af0*/  SHF.L.U32 R2, R73, 0x1f, RZ ;  /* 0x0000001f49027819 */ /* 0x002fe800000006ff */
[----:B------:R-:W1:Y:S02]  /*5b00*/  SYNCS.PHASECHK.TRANS64.TRYWAIT P0, [UR50+0xd0], R2 ;  /* 0x0000d002ff0075a7 */ /* 0x000e640008001132 */
[----:B-1----:R-:W-:Y:S05]  /*5b10*/  @!P0 BRA `(.L_x_87) ;  /* 0x0000004000788947 */ /* 0x002fea0003800000 */
.L_x_184:
[----:B------:R-:W2:Y:S01]  /*5b20*/  LDS.128 R8, [UR50+0x110] ;  /* 0x00011032ff087984 */ /* 0x000ea20008000c00 */
[----:B------:R-:W-:Y:S01]  /*5b30*/  UIADD3 UR4, UPT, UPT, UR50, 0xd8, URZ ;  /* 0x000000d832047890 */ /* 0x000fe2000fffe0ff */
[----:B-1----:R-:W-:Y:S01]  /*5b40*/  IMAD R0, R31, 0x4, R1 ;  /* 0x000000041f007824 */ /* 0x002fe200078e0201 */
[-C--:B------:R-:W-:Y:S02]  /*5b50*/  IABS R5, R80.reuse ;  /* 0x0000005000057213 */ /* 0x080fe40000000000 */
[----:B------:R-:W-:Y:S01]  /*5b60*/  UPRMT UR4, URZ, 0x654, UR4 ;  /* 0x00000654ff047896 */ /* 0x000fe20008000004 */
[----:B------:R-:W-:Y:S01]  /*5b70*/  IABS R2, R80 ;  /* 0x0000005000027213 */ /* 0x000fe20000000000 */
[----:B------:R-:W1:Y:S01]  /*5b80*/  I2F.RP R6, R5 ;  /* 0x0000000500067306 */ /* 0x000e620000209400 */
[----:B------:R-:W-:Y:S01]  /*5b90*/  @!PT LDS RZ, [RZ] ;  /* 0x00000000fffff984 */ /* 0x000fe20000000800 */
[----:B------:R-:W-:Y:S01]  /*5ba0*/  @!PT LDS RZ, [RZ] ;  /* 0x00000000fffff984 */ /* 0x000fe20000000800 */
[----:B------:R-:W-:Y:S01]  /*5bb0*/  @!PT LDS RZ, [RZ] ;  /* 0x00000000fffff984 */ /* 0x000fe20000000800 */
[----:B------:R-:W-:Y:S01]  /*5bc0*/  @!PT LDS RZ, [RZ] ;  /* 0x00000000fffff984 */ /* 0x000fe20000000800 */
[----:B------:R4:W-:Y:S06]  /*5bd0*/  MEMBAR.ALL.CTA ;  /* 0x0000000000007992 */ /* 0x0009ec0000008000 */
[----:B----4-:R-:W4:Y:S01]  /*5be0*/  FENCE.VIEW.ASYNC.S ;  /* 0x00000000000073c6 */ /* 0x010f220000000000 */
[----:B------:R-:W-:Y:S02]  /*5bf0*/  IABS R3, R14 ;  /* 0x0000000e00037213 */ /* 0x000fe40000000000 */
[----:B------:R-:W-:Y:S01]  /*5c00*/  IADD3 R2, PT, PT, RZ, -R2, RZ ;  /* 0x80000002ff027210 */ /* 0x000fe20007ffe0ff */
[----:B----4-:R-:W-:Y:S04]  /*5c10*/  SYNCS.ARRIVE.TRANS64.RED.A1T0 RZ, [UR4], RZ ;  /* 0x000000ffffff79a7 */ /* 0x010fe80008100404 */
[----:B------:R4:W5:Y:S01]  /*5c20*/  LDL R16, [R0] ;  /* 0x0000000000107983 */ /* 0x0009620000100800 */
[----:B--2---:R-:W-:Y:S01]  /*5c30*/  LOP3.LUT P5, RZ, R10, 0x1, RZ, 0xc0, !PT ;  /* 0x000000010aff7812 */ /* 0x004fe200078ac0ff */
[----:B-1----:R-:W1:Y:S03]  /*5c40*/  MUFU.RCP R6, R6 ;  /* 0x0000000600067308 */ /* 0x002e660000001000 */
[----:B------:R-:W-:Y:S09]  /*5c50*/  P2R R83, PR, RZ, 0x20 ;  /* 0x00000020ff537803 */ /* 0x000ff20000000000 */
[----:B------:R-:W-:Y:S02]  /*5c60*/  @P5 MOV R30, R8 ;  /* 0x00000008001e5202 */ /* 0x000fe40000000f00 */
[----:B------:R-:W-:Y:S02]  /*5c70*/  @P5 LOP3.LUT R29, R9, 0xffff, RZ, 0xc0, !PT ;  /* 0x0000ffff091d5812 */ /* 0x000fe400078ec0ff */
[----:B----4-:R-:W-:Y:S01]  /*5c80*/  IABS R0, R69 ;  /* 0x0000004500007213 */ /* 0x010fe20000000000 */
[----:B-1----:R-:W-:Y:S03]  /*5c90*/  VIADD R6, R6, 0xffffffe ;  /* 0x0ffffffe06067836 */ /* 0x002fe60000000000 */
[----:B------:R-:W-:Y:S10]  /*5ca0*/  I2F.RP R4, R0 ;  /* 0x0000000000047306 */ /* 0x000ff40000209400 */
[----:B------:R-:W1:Y:S02]  /*5cb0*/  F2I.FTZ.U32.TRUNC.NTZ R7, R6 ;  /* 0x0000000600077305 */ /* 0x000e64000021f000 */
[--C-:B-1----:R-:W-:Y:S02]  /*5cc0*/  IMAD.MOV R12, RZ, RZ, -R7.reuse ;  /* 0x000000ffff0c7224 */ /* 0x102fe400078e0a07 */
[----:B------:R-:W-:Y:S02]  /*5cd0*/  IMAD.MOV.U32 R6, RZ, RZ, RZ ;  /* 0x000000ffff067224 */ /* 0x000fe400078e00ff */
[----:B------:R-:W-:Y:S04]  /*5ce0*/  IMAD R12, R12, R5, RZ ;  /* 0x000000050c0c7224 */ /* 0x000fe800078e02ff */
[----:B------:R-:W-:Y:S06]  /*5cf0*/  IMAD.HI.U32 R12, R7, R12, R6 ;  /* 0x0000000c070c7227 */ /* 0x000fec00078e0006 */
[----:B------:R-:W-:Y:S04]  /*5d00*/  IMAD.HI.U32 R12, R12, R3, RZ ;  /* 0x000000030c0c7227 */ /* 0x000fe800078e00ff */
[----:B------:R-:W-:Y:S02]  /*5d10*/  IMAD R3, R12, R2, R3 ;  /* 0x000000020c037224 */ /* 0x000fe400078e0203 */
[----:B------:R-:W1:Y:S03]  /*5d20*/  MUFU.RCP R2, R4 ;  /* 0x0000000400027308 */ /* 0x000e660000001000 */
[----:B------:R-:W-:Y:S11]  /*5d30*/  ISETP.GT.U32.AND P0, PT, R5, R3, PT ;  /* 0x000000030500720c */ /* 0x000ff60003f04070 */
[----:B------:R-:W-:Y:S02]  /*5d40*/  @!UPT UIADD3 URZ, UPT, UPT, URZ, URZ, URZ ;  /* 0x000000fffffff290 */ /* 0x000fe4000fffe0ff */
[----:B------:R-:W-:Y:S02]  /*5d50*/  @!P0 IMAD.IADD R3, R3, 0x1, -R5 ;  /* 0x0000000103038824 */ /* 0x000fe400078e0a05 */
[----:B-1----:R-:W-:Y:S02]  /*5d60*/  VIADD R2, R2, 0xffffffe ;  /* 0x0ffffffe02027836 */ /* 0x002fe40000000000 */
[----:B------:R-:W-:Y:S01]  /*5d70*/  @!P0 VIADD R12, R12, 0x1 ;  /* 0x000000010c0c8836 */ /* 0x000fe20000000000 */
[----:B------:R-:W-:Y:S01]  /*5d80*/  ISETP.GE.U32.AND P2, PT, R3, R5, PT ;  /* 0x000000050300720c */ /* 0x000fe20003f46070 */
[----:B------:R-:W-:Y:S01]  /*5d90*/  IMAD.MOV.U32 R4, RZ, RZ, RZ ;  /* 0x000000ffff047224 */ /* 0x000fe200078e00ff */
[-C--:B------:R-:W-:Y:S01]  /*5da0*/  LOP3.LUT R3, R14, R80.reuse, RZ, 0x3c, !PT ;  /* 0x000000500e037212 */ /* 0x080fe200078e3cff */
[----:B------:R-:W1:Y:S01]  /*5db0*/  F2I.FTZ.U32.TRUNC.NTZ R5, R2 ;  /* 0x0000000200057305 */ /* 0x000e62000021f000 */
[----:B------:R-:W-:Y:S02]  /*5dc0*/  ISETP.NE.AND P0, PT, R80, RZ, PT ;  /* 0x000000ff5000720c */ /* 0x000fe40003f05270 */
[----:B------:R-:W-:Y:S07]  /*5dd0*/  ISETP.GE.AND P1, PT, R3, RZ, PT ;  /* 0x000000ff0300720c */ /* 0x000fee0003f26270 */
[----:B------:R-:W-:Y:S01]  /*5de0*/  @P2 IADD3 R12, PT, PT, R12, 0x1, RZ ;  /* 0x000000010c0c2810 */ /* 0x000fe20007ffe0ff */
[--C-:B-1----:R-:W-:Y:S05]  /*5df0*/  IMAD.MOV R2, RZ, RZ, -R5.reuse ;  /* 0x000000ffff027224 */ /* 0x102fea00078e0a05 */
[----:B------:R-:W-:Y:S01]  /*5e00*/  @!P1 IMAD.MOV R12, RZ, RZ, -R12 ;  /* 0x000000ffff0c9224 */ /* 0x000fe200078e0a0c */
[----:B------:R-:W-:Y:S01]  /*5e10*/  @!P0 LOP3.LUT R12, RZ, R80, RZ, 0x33, !PT ;  /* 0x00000050ff0c8212 */ /* 0x000fe200078e33ff */
[----:B------:R-:W-:Y:S01]  /*5e20*/  IMAD R3, R2, R0, RZ ;  /* 0x0000000002037224 */ /* 0x000fe200078e02ff */
[----:B------:R-:W-:Y:S02]  /*5e30*/  ISETP.GE.AND P0, PT, R26, 0x1, PT ;  /* 0x000000011a00780c */ /* 0x000fe40003f06270 */
[----:B------:R-:W-:Y:S01]  /*5e40*/  IABS R2, R12 ;  /* 0x0000000c00027213 */ /* 0x000fe20000000000 */
[----:B------:R-:W-:Y:S01]  /*5e50*/  IMAD.HI.U32 R5, R5, R3, R4 ;  /* 0x0000000305057227 */ /* 0x000fe200078e0004 */
[----:B------:R-:W-:Y:S05]  /*5e60*/  LOP3.LUT R7, R12, R69, RZ, 0x3c, !PT ;  /* 0x000000450c077212 */ /* 0x000fea00078e3cff */
[----:B------:R-:W-:Y:S05]  /*5e70*/  IMAD.HI.U32 R13, R5, R2, RZ ;  /* 0x00000002050d7227 */ /* 0x000fea00078e00ff */
[----:B------:R-:W-:Y:S05]  /*5e80*/  IADD3 R3, PT, PT, -R13, RZ, RZ ;  /* 0x000000ff0d037210 */ /* 0x000fea0007ffe1ff */
[C---:B------:R-:W-:Y:S05]  /*5e90*/  IMAD R2, R0.reuse, R3, R2 ;  /* 0x0000000300027224 */ /* 0x040fea00078e0202 */
[----:B------:R-:W-:Y:S11]  /*5ea0*/  ISETP.GT.U32.AND P3, PT, R0, R2, PT ;  /* 0x000000020000720c */ /* 0x000ff60003f64070 */
[----:B------:R-:W-:Y:S02]  /*5eb0*/  @!UPT UIADD3 URZ, UPT, UPT, URZ, URZ, URZ ;  /* 0x000000fffffff290 */ /* 0x000fe4000fffe0ff */
[----:B------:R-:W-:Y:S05]  /*5ec0*/  @!P3 IMAD.IADD R2, R2, 0x1, -R0 ;  /* 0x000000010202b824 */ /* 0x000fea00078e0a00 */
[----:B------:R-:W-:Y:S01]  /*5ed0*/  ISETP.GE.U32.AND P2, PT, R2, R0, PT ;  /* 0x000000000200720c */ /* 0x000fe20003f46070 */
[----:B------:R-:W-:Y:S01]  /*5ee0*/  @!UPT UIADD3 URZ, UPT, UPT, URZ, URZ, URZ ;  /* 0x000000fffffff290 */ /* 0x000fe2000fffe0ff */
[----:B------:R-:W-:Y:S11]  /*5ef0*/  @!P0 BRA `(.L_x_88) ;  /* 0x0000000000a48947 */ /* 0x000ff60003800000 */
[-C--:B------:R-:W-:Y:S01]  /*5f00*/  IMAD.HI.U32 R0, R71, R25.reuse, RZ ;  /* 0x0000001947007227 */ /* 0x080fe200078e00ff */
[----:B------:R-:W-:Y:S02]  /*5f10*/  ISETP.NE.AND P0, PT, R24, 0x1, PT ;  /* 0x000000011800780c */ /* 0x000fe40003f05270 */
[----:B------:R-:W-:Y:S01]  /*5f20*/  ISETP.NE.AND P1, PT, R26, 0x1, PT ;  /* 0x000000011a00780c */ /* 0x000fe20003f25270 */
[----:B------:R-:W-:Y:S01]  /*5f30*/  IMAD.HI.U32 R4, R72, R64, RZ ;  /* 0x0000004048047227 */ /* 0x000fe200078e00ff */
[----:B------:R-:W-:Y:S02]  /*5f40*/  SHF.R.U32.HI R0, RZ, R70, R0 ;  /* 0x00000046ff007219 */ /* 0x000fe40000011600 */
[----:B------:R-:W-:Y:S01]  /*5f50*/  ISETP.NE.AND P4, PT, R28, 0x1, PT ;  /* 0x000000011c00780c */ /* 0x000fe20003f85270 */
[----:B------:R-:W-:Y:S01]  /*5f60*/  IMAD.HI.U32 R6, R29, R25, RZ ;  /* 0x000000191d067227 */ /* 0x000fe200078e00ff */
[-C--:B------:R-:W-:Y:S02]  /*5f70*/  SHF.R.U32.HI R4, RZ, R65.reuse, R4 ;  /* 0x00000041ff047219 */ /* 0x080fe40000011604 */
[----:B------:R-:W-:Y:S01]  /*5f80*/  SEL R0, R71, R0, !P0 ;  /* 0x0000000047007207 */ /* 0x000fe20004000000 */
[----:B------:R-:W-:Y:S01]  /*5f90*/  IMAD.HI.U32 R5, R30, R64, RZ ;  /* 0x000000401e057227 */ /* 0x000fe200078e00ff */
[----:B------:R-:W-:Y:S03]  /*5fa0*/  SEL R4, R72, R4, !P4 ;  /* 0x0000000448047207 */ /* 0x000fe60006000000 */
[-C--:B---3--:R-:W-:Y:S01]  /*5fb0*/  IMAD.HI.U32 R3, R0, R22.reuse, RZ ;  /* 0x0000001600037227 */ /* 0x088fe200078e00ff */
        /* <DEDUP_REMOVED lines=10> */
[C---:B------:R-:W-:Y:S03]  /*6060*/  IMAD.HI.U32 R0, R3.reuse, R22, RZ ;  /* 0x0000001603007227 */ /* 0x040fe600078e00ff */
[C---:B------:R-:W-:Y:S02]  /*6070*/  ISETP.GE.OR P0, PT, R2.reuse, R5, P0 ;  /* 0x000000050200720c */ /* 0x040fe40000706670 */
[----:B------:R-:W-:Y:S04]  /*6080*/  SHF.R.U32.HI R0, RZ, R23, R0 ;  /* 0x00000017ff007219 */ /* 0x000fe80000011600 */
[C---:B------:R-:W-:Y:S05]  /*6090*/  SEL R6, R3.reuse, R0, !P1 ;  /* 0x0000000003067207 */ /* 0x040fea0004800000 */
        /* <DEDUP_REMOVED lines=14> */
[----:B------:R-:W-:Y:S07]  /*6180*/  IMAD R29, R3, R24, R29 ;  /* 0x00000018031d7224 */ /* 0x000fee00078e021d */
.L_x_88:
[----:B------:R-:W-:Y:S01]  /*6190*/  ISETP.NE.AND P0, PT, R27, 0x1, PT ;  /* 0x000000011b00780c */ /* 0x000fe20003f05270 */
[----:B------:R-:W1:Y:S01]  /*61a0*/  LDC.64 R4, c[0x0][0xb18] ;  /* 0x0002c600ff047b82 */ /* 0x000e620000000a00 */
[----:B------:R-:W-:Y:S01]  /*61b0*/  R2UR UR4, R7 ;  /* 0x00000000070472ca */ /* 0x000fe200000e0000 */
[----:B------:R-:W-:Y:S01]  /*61c0*/  @!P3 VIADD R13, R13, 0x1 ;  /* 0x000000010d0db836 */ /* 0x000fe20000000000 */
[----:B------:R-:W-:Y:S01]  /*61d0*/  ISETP.NE.AND P1, PT, R69, RZ, PT ;  /* 0x000000ff4500720c */ /* 0x000fe20003f25270 */
[----:B------:R-:W-:Y:S01]  /*61e0*/  IMAD.MOV R3, RZ, RZ, -R12 ;  /* 0x000000ffff037224 */ /* 0x000fe200078e0a0c */
[----:B------:R-:W-:Y:S03]  /*61f0*/  R2UR UR42, R15 ;  /* 0x000000000f2a72ca */ /* 0x000fe600000e0000 */
[----:B------:R-:W2:Y:S01]  /*6200*/  LDC.64 R6, c[0x0][0xb10] ;  /* 0x0002c400ff067b82 */ /* 0x000ea20000000a00 */
[----:B------:R-:W-:Y:S01]  /*6210*/  R2UR UR43, R12 ;  /* 0x000000000c2b72ca */ /* 0x000fe200000e0000 */
[----:B------:R-:W-:Y:S01]  /*6220*/  @P2 VIADD R13, R13, 0x1 ;  /* 0x000000010d0d2836 */ /* 0x000fe20000000000 */
[----:B------:R-:W-:Y:S01]  /*6230*/  R2UR UR5, R69 ;  /* 0x00000000450572ca */ /* 0x000fe200000e0000 */
[----:B------:R-:W-:Y:S01]  /*6240*/  IMAD R14, R80, R3, R14 ;  /* 0x00000003500e7224 */ /* 0x000fe200078e020e */
[----:B------:R-:W-:Y:S03]  /*6250*/  @P5 SHF.R.U32.HI R8, RZ, 0x10, R9 ;  /* 0x00000010ff085819 */ /* 0x000fe60000011609 */
[----:B------:R-:W4:Y:S01]  /*6260*/  @!P0 LDC R2, c[0x0][0xb0c] ;  /* 0x0002c300ff028b82 */ /* 0x000f220000000800 */
[----:B------:R-:W-:Y:S01]  /*6270*/  R2UR UR44, R13 ;  /* 0x000000000d2c72ca */ /* 0x000fe200000e0000 */
[----:B------:R-:W-:Y:S01]  /*6280*/  UISETP.GE.AND UP1, UPT, UR4, URZ, UPT ;  /* 0x000000ff0400728c */ /* 0x000fe2000bf26270 */
[----:B------:R-:W-:Y:S05]  /*6290*/  R2UR UR4, R69 ;  /* 0x00000000450472ca */ /* 0x000fea00000e0000 */
[----:B------:R-:W3:Y:S01]  /*62a0*/  @!P0 LDC R0, c[0x0][0xb20] ;  /* 0x0002c800ff008b82 */ /* 0x000ee20000000800 */
[----:B------:R-:W-:Y:S01]  /*62b0*/  R2UR UR51, R14 ;  /* 0x000000000e3372ca */ /* 0x000fe200000e0000 */
[----:B------:R-:W-:Y:S01]  /*62c0*/  VOTEU.ALL UP0, P1 ;  /* 0x0000000000ff7886 */ /* 0x000fe20000800000 */
[----:B------:R-:W-:Y:S01]  /*62d0*/  @P5 R2UR UR52, R8 ;  /* 0x00000000083452ca */ /* 0x000fe200000e0000 */
[----:B------:R-:W-:Y:S01]  /*62e0*/  USHF.L.U32 UR42, UR42, 0x6, URZ ;  /* 0x000000062a2a7899 */ /* 0x000fe200080006ff */
[----:B------:R-:W-:Y:S01]  /*62f0*/  BSSY.RECONVERGENT B6, `(.L_x_89) ;  /* 0x0000034000067945 */ /* 0x000fe20003800200 */
[C---:B-1----:R-:W-:Y:S01]  /*6300*/  @!P0 IMAD.HI.U32 R5, R29.reuse, R5, RZ ;  /* 0x000000051d058227 */ /* 0x042fe200078e00ff */
[----:B------:R-:W-:Y:S01]  /*6310*/  @!P0 ISETP.NE.AND P1, PT, R4, 0x1, PT ;  /* 0x000000010400880c */ /* 0x000fe20003f25270 */
[----:B------:R-:W-:Y:S02]  /*6320*/  @!UP1 UIADD3 UR44, UPT, UPT, -UR44, URZ, URZ ;  /* 0x000000ff2c2c9290 */ /* 0x000fe4000fffe1ff */
[----:B------:R-:W-:Y:S01]  /*6330*/  @!UP0 ULOP3.LUT UR44, URZ, UR4, URZ, 0x33, !UPT ;  /* 0x00000004ff2c8292 */ /* 0x000fe2000f8e33ff */
[----:B--2---:R-:W-:Y:S03]  /*6340*/  @!P0 IMAD.HI.U32 R3, R30, R6, RZ ;  /* 0x000000061e038227 */ /* 0x004fe600078e00ff */
[----:B------:R-:W-:Y:S02]  /*6350*/  USHF.L.U32 UR51, UR51, 0x7, URZ ;  /* 0x0000000733337899 */ /* 0x000fe400080006ff */
[----:B------:R-:W-:Y:S01]  /*6360*/  IMAD R6, RZ, RZ, -UR44 ;  /* 0x8000002cff067e24 */ /* 0x000fe2000f8e02ff */
[----:B------:R-:W-:Y:S02]  /*6370*/  @!P0 SHF.R.U32.HI R3, RZ, R7, R3 ;  /* 0x00000007ff038219 */ /* 0x000fe40000011603 */
[----:B----4-:R-:W-:Y:S02]  /*6380*/  @!P0 ISETP.NE.AND P2, PT, R2, 0x1, PT ;  /* 0x000000010200880c */ /* 0x010fe40003f45270 */
[----:B------:R-:W-:Y:S02]  /*6390*/  R2UR UR4, R6 ;  /* 0x00000000060472ca */ /* 0x000fe400000e0000 */
[----:B---3--:R-:W-:Y:S02]  /*63a0*/  @!P0 SHF.R.U32.HI R0, RZ, R0, R5 ;  /* 0x00000000ff008219 */ /* 0x008fe40000011605 */
[----:B------:R-:W-:Y:S02]  /*63b0*/  @!P0 SEL R5, R30, R3, !P2 ;  /* 0x000000031e058207 */ /* 0x000fe40005000000 */
[----:B------:R-:W-:Y:S02]  /*63c0*/  @!P0 SEL R3, R29, R0, !P1 ;  /* 0x000000001d038207 */ /* 0x000fe40004800000 */
[----:B------:R-:W-:Y:S03]  /*63d0*/  LOP3.LUT P1, RZ, R79, 0x3f0, RZ, 0xc0, !PT ;  /* 0x000003f04fff7812 */ /* 0x000fe6000782c0ff */
[----:B------:R-:W-:Y:S02]  /*63e0*/  @!P0 IMAD.IADD R0, R3, 0x1, -R5 ;  /* 0x0000000103008824 */ /* 0x000fe400078e0a05 */
[----:B------:R-:W-:Y:S01]  /*63f0*/  @!P0 IMAD.IADD R3, R5, 0x1, -R3 ;  /* 0x0000000105038824 */ /* 0x000fe200078e0a03 */
[----:B------:R-:W-:Y:S01]  /*6400*/  UIMAD UR43, UR5, UR4, UR43 ;  /* 0x00000004052b72a4 */ /* 0x000fe2000f8e022b */
[----:B------:R-:W-:Y:S02]  /*6410*/  @!P0 IMAD R30, R0, R2, R30 ;  /* 0x00000002001e8224 */ /* 0x000fe400078e021e */
[----:B------:R-:W-:Y:S04]  /*6420*/  @!P0 IMAD R29, R3, R4, R29 ;  /* 0x00000004031d8224 */ /* 0x000fe800078e021d */
[----:B------:R-:W-:Y:S05]  /*6430*/  @!P1 BRA `(.L_x_90) ;  /* 0x00000000007c9947 */ /* 0x000fea0003800000 */
[----:B------:R-:W1:Y:S01]  /*6440*/  LDCU.64 UR8, c[0x4][0x80] ;  /* 0x01001000ff0877ac */ /* 0x000e620008000a00 */
[----:B------:R-:W-:Y:S01]  /*6450*/  MOV R2, 0x0 ;  /* 0x0000000000027802 */ /* 0x000fe20000000f00 */
[----:B------:R-:W-:Y:S02]  /*6460*/  HFMA2 R12, -RZ, RZ, 0, 5.9604644775390625e-08 ;  /* 0x00000001ff0c7431 */ /* 0x000fe400000001ff */
[----:B------:R-:W-:Y:S01]  /*6470*/  IMAD.MOV.U32 R8, RZ, RZ, 0x70 ;  /* 0x00000070ff087424 */ /* 0x000fe200078e00ff */
[----:B------:R2:W3:Y:S01]  /*6480*/  LDC.64 R14, c[0x4][R2] ;  /* 0x01000000020e7b82 */ /* 0x0004e20000000a00 */
[----:B------:R-:W4:Y:S01]  /*6490*/  LDCU.64 UR6, c[0x4][0x88] ;  /* 0x01001100ff0677ac */ /* 0x000f220008000a00 */
[----:B------:R-:W-:Y:S01]  /*64a0*/  IMAD.MOV.U32 R13, RZ, RZ, RZ ;  /* 0x000000ffff0d7224 */ /* 0x000fe200078e00ff */
[----:B------:R-:W2:Y:S01]  /*64b0*/  LDCU.64 UR4, c[0x4][0x8] ;  /* 0x01000100ff0477ac */ /* 0x000ea20008000a00 */
[----:B-1----:R-:W-:Y:S01]  /*64c0*/  MOV R5, UR9 ;  /* 0x0000000900057c02 */ /* 0x002fe20008000f00 */
[----:B------:R-:W-:Y:S01]  /*64d0*/  IMAD.U32 R4, RZ, RZ, UR8 ;  /* 0x00000008ff047e24 */ /* 0x000fe2000f8e00ff */
[----:B----4-:R-:W-:Y:S01]  /*64e0*/  MOV R7, UR7 ;  /* 0x0000000700077c02 */ /* 0x010fe20008000f00 */
[----:B------:R-:W-:Y:S01]  /*64f0*/  IMAD.U32 R6, RZ, RZ, UR6 ;  /* 0x00000006ff067e24 */ /* 0x000fe2000f8e00ff */
[----:B--2---:R-:W-:Y:S01]  /*6500*/  MOV R11, UR5 ;  /* 0x00000005000b7c02 */ /* 0x004fe20008000f00 */
[----:B------:R-:W-:Y:S02]  /*6510*/  IMAD.U32 R10, RZ, RZ, UR4 ;  /* 0x00000004ff0a7e24 */ /* 0x000fe4000f8e00ff */
[----:B------:R-:W-:Y:S07]  /*6520*/  LEPC R20, `(.L_x_91) ;  /* 0x000000001014794e */ /* 0x000fee0000000000 */
[----:B---3-5:R-:W-:Y:S05]  /*6530*/  CALL.ABS.NOINC R14 ;  /* 0x000000000e007343 */ /* 0x028fea0003c00000 */
.L_x_91:
[----:B------:R-:W1:Y:S01]  /*6540*/  LDCU.64 UR8, c[0x4][0x80] ;  /* 0x01001000ff0877ac */ /* 0x000e620008000a00 */
[----:B------:R-:W2:Y:S01]  /*6550*/  LDC.64 R2, c[0x4][R2] ;  /* 0x0100000002027b82 */ /* 0x000ea20000000a00 */
[----:B------:R-:W-:Y:S02]  /*6560*/  HFMA2 R12, -RZ, RZ, 0, 5.9604644775390625e-08 ;  /* 0x00000001ff0c7431 */ /* 0x000fe400000001ff */
[----:B------:R-:W-:Y:S02]  /*6570*/  IMAD.MOV.U32 R8, RZ, RZ, 0x70 ;  /* 0x00000070ff087424 */ /* 0x000fe400078e00ff */
[----:B------:R-:W-:Y:S01]  /*6580*/  IMAD.MOV.U32 R13, RZ, RZ, RZ ;  /* 0x000000ffff0d7224 */ /* 0x000fe200078e00ff */
[----:B------:R-:W3:Y:S01]  /*6590*/  LDCU.64 UR6, c[0x4][0x88] ;  /* 0x01001100ff0677ac */ /* 0x000ee20008000a00 */
[----:B------:R-:W4:Y:S01]  /*65a0*/  LDCU.64 UR4, c[0x4][0x8] ;  /* 0x01000100ff0477ac */ /* 0x000f220008000a00 */
[----:B-1----:R-:W-:Y:S02]  /*65b0*/  MOV R4, UR8 ;  /* 0x0000000800047c02 */ /* 0x002fe40008000f00 */
[----:B------:R-:W-:Y:S02]  /*65c0*/  MOV R5, UR9 ;  /* 0x0000000900057c02 */ /* 0x000fe40008000f00 */
[----:B---3--:R-:W-:Y:S01]  /*65d0*/  MOV R7, UR7 ;  /* 0x0000000700077c02 */ /* 0x008fe20008000f00 */
[----:B------:R-:W-:Y:S01]  /*65e0*/  IMAD.U32 R6, RZ, RZ, UR6 ;  /* 0x00000006ff067e24 */ /* 0x000fe2000f8e00ff */
[----:B----4-:R-:W-:Y:S01]  /*65f0*/  MOV R11, UR5 ;  /* 0x00000005000b7c02 */ /* 0x010fe20008000f00 */
[----:B------:R-:W-:Y:S02]  /*6600*/  IMAD.U32 R10, RZ, RZ, UR4 ;  /* 0x00000004ff0a7e24 */ /* 0x000fe4000f8e00ff */
[----:B------:R-:W-:Y:S07]  /*6610*/  LEPC R20, `(.L_x_90) ;  /* 0x000000001014794e */ /* 0x000fee0000000000 */
[----:B--2---:R-:W-:Y:S05]  /*6620*/  CALL.ABS.NOINC R2 ;  /* 0x0000000002007343 */ /* 0x004fea0003c00000 */
.L_x_90:
[----:B------:R-:W-:Y:S05]  /*6630*/  BSYNC.RECONVERGENT B6 ;  /* 0x0000000000067941 */ /* 0x000fea0003800200 */
.L_x_89:
[----:B------:R-:W-:Y:S01]  /*6640*/  ISETP.NE.U32.AND P4, PT, R62, RZ, PT ;  /* 0x000000ff3e00720c */ /* 0x000fe20003f85070 */
[----:B------:R-:W-:Y:S01]  /*6650*/  UISETP.NE.AND UP2, UPT, UR49, URZ, UPT ;  /* 0x000000ff3100728c */ /* 0x000fe2000bf45270 */
[----:B------:R-:W-:Y:S01]  /*6660*/  ISETP.NE.U32.AND P2, PT, RZ, UR36, PT ;  /* 0x00000024ff007c0c */ /* 0x000fe2000bf45070 */
[----:B------:R-:W-:Y:S01]  /*6670*/  UISETP.NE.U32.AND UP1, UPT, UR38, URZ, UPT ;  /* 0x000000ff2600728c */ /* 0x000fe2000bf25070 */
[----:B------:R-:W-:Y:S01]  /*6680*/  ISETP.NE.AND.EX P4, PT, R63, RZ, PT, P4 ;  /* 0x000000ff3f00720c */ /* 0x000fe20003f85340 */
[----:B------:R-:W-:Y:S01]  /*6690*/  UPLOP3.LUT UP0, UPT, UPT, UPT, UPT, 0x40, 0x4 ;  /* 0x000000000004789c */ /* 0x000fe20003f0e870 */
[----:B------:R-:W-:Y:S01]  /*66a0*/  ISETP.NE.AND.EX P2, PT, RZ, UR37, PT, P2 ;  /* 0x00000025ff007c0c */ /* 0x000fe2000bf45320 */
[----:B------:R-:W-:Y:S01]  /*66b0*/  UISETP.NE.AND.EX UP1, UPT, UR39, URZ, UPT, UP1 ;  /* 0x000000ff2700728c */ /* 0x000fe2000bf25310 */
[----:B------:R-:W-:Y:S04]  /*66c0*/  PLOP3.LUT P1, PT, PT, PT, UP2, 0x80, 0x8 ;  /* 0x000000000008781c */ /* 0x000fe80003f2f028 */
[----:B------:R-:W-:Y:S06]  /*66d0*/  @UP2 UPLOP3.LUT UP0, UPT, UPT, UPT, UP1, 0x80, 0x8 ;  /* 0x000000000008289c */ /* 0x000fec0003f0f010 */
[----:B------:R-:W-:Y:S01]  /*66e0*/  PLOP3.LUT P0, PT, PT, PT, UP0, 0x80, 0x8 ;  /* 0x000000000008781c */ /* 0x000fe20003f0f008 */
[----:B------:R-:W-:Y:S01]  /*66f0*/  @!UPT UIADD3 URZ, UPT, UPT, URZ, URZ, URZ ;  /* 0x000000fffffff290 */ /* 0x000fe2000fffe0ff */
[----:B------:R-:W-:Y:S11]  /*6700*/  BRA.U !UP1, `(.L_x_92) ;  /* 0x0000000109387547 */ /* 0x000ff6000b800000 */
[----:B------:R-:W-:Y:S01]  /*6710*/  UISETP.NE.U32.AND UP0, UPT, UR36, URZ, UPT ;  /* 0x000000ff2400728c */ /* 0x000fe2000bf05070 */
[----:B------:R-:W-:Y:S02]  /*6720*/  HFMA2 R0, -RZ, RZ, 0, 5.9604644775390625e-08 ;  /* 0x00000001ff007431 */ /* 0x000fe400000001ff */
[----:B------:R-:W-:Y:S01]  /*6730*/  IMAD.MOV.U32 R68, RZ, RZ, 0x1 ;  /* 0x00000001ff447424 */ /* 0x000fe200078e00ff */
[----:B------:R-:W-:Y:S06]  /*6740*/  UISETP.NE.AND.EX UP0, UPT, UR37, URZ, UPT, UP0 ;  /* 0x000000ff2500728c */ /* 0x000fec000bf05300 */
[----:B------:R-:W-:Y:S05]  /*6750*/  PLOP3.LUT P3, PT, PT, PT, UP0, 0x80, 0x8 ;  /* 0x000000000008781c */ /* 0x000fea0003f6f008 */
[----:B------:R-:W1:Y:S01]  /*6760*/  @UP0 LDCU.64 UR6, c[0x0][0x888] ;  /* 0x00011100ff0607ac */ /* 0x000e620008000a00 */
[----:B------:R-:W-:Y:S07]  /*6770*/  @UP0 UIMAD UR4, UR45, UR38, URZ ;  /* 0x000000262d0402a4 */ /* 0x000fee000f8e02ff */
[----:B------:R-:W-:Y:S01]  /*6780*/  @!P3 PRMT R68, R0, 0x7610, R68 ;  /* 0x000076100044b816 */ /* 0x000fe20000000044 */
[----:B-1----:R-:W-:Y:S03]  /*6790*/  @UP0 UIMAD.WIDE UR6, UR4, 0x4, UR6 ;  /* 0x00000004040608a5 */ /* 0x002fe6000f8e0206 */
[----:B------:R-:W1:Y:S03]  /*67a0*/  @!UP0 LDCU UR4, c[0x0][0x880] ;  /* 0x00011000ff0487ac */ /* 0x000e660008000800 */
[----:B------:R-:W-:Y:S01]  /*67b0*/  IMAD.U32 R2, RZ, RZ, UR6 ;  /* 0x00000006ff027e24 */ /* 0x000fe2000f8e00ff */
[----:B------:R-:W-:Y:S05]  /*67c0*/  MOV R3, UR7 ;  /* 0x0000000700037c02 */ /* 0x000fea0008000f00 */
[----:B-----5:R2:W5:Y:S02]  /*67d0*/  @P3 LDG.E R35, desc[UR46][R2.64] ;  /* 0x0000002e02233981 */ /* 0x020564000c1e1900 */
[----:B-12---:R-:W-:Y:S02]  /*67e0*/  @!P3 IMAD.U32 R35, RZ, RZ, UR4 ;  /* 0x00000004ff23be24 */ /* 0x006fe4000f8e00ff */
.L_x_92:
[----:B------:R-:W-:Y:S05]  /*67f0*/  @!P4 BRA `(.L_x_93) ;  /* 0x000000000020c947 */ /* 0x000fea0003800000 */
[----:B------:R-:W-:Y:S04]  /*6800*/  ISETP.NE.U32.AND P3, PT, R60, RZ, PT ;  /* 0x000000ff3c00720c */ /* 0x000fe80003f65070 */
[----:B------:R-:W-:Y:S11]  /*6810*/  ISETP.NE.AND.EX P3, PT, R61, RZ, PT, P3 ;  /* 0x000000ff3d00720c */ /* 0x000ff60003f65330 */
[----:B------:R-:W-:Y:S02]  /*6820*/  @!UPT UIADD3 URZ, UPT, UPT, URZ, URZ, URZ ;  /* 0x000000fffffff290 */ /* 0x000fe4000fffe0ff */
[----:B------:R-:W1:Y:S01]  /*6830*/  @P3 LDC.64 R2, c[0x0][0x8a8] ;  /* 0x00022a00ff023b82 */ /* 0x000e620000000a00 */
[----:B------:R-:W-:Y:S04]  /*6840*/  @P3 IMAD R0, R62, UR45, RZ ;  /* 0x0000002d3e003c24 */ /* 0x000fe8000f8e02ff */
[----:B-1----:R-:W-:Y:S05]  /*6850*/  @P3 IMAD.WIDE R2, R0, 0x4, R2 ;  /* 0x0000000400023825 */ /* 0x002fea00078e0202 */
[----:B-----5:R1:W5:Y:S02]  /*6860*/  @P3 LDG.E R33, desc[UR46][R2.64] ;  /* 0x0000002e02213981 */ /* 0x020364000c1e1900 */
[----:B-1----:R-:W2:Y:S02]  /*6870*/  @!P3 LDC R33, c[0x0][0x8a0] ;  /* 0x00022800ff21bb82 */ /* 0x002ea40000000800 */
.L_x_93:
[----:B-----5:R-:W-:Y:S01]  /*6880*/  FSETP.NEU.AND P3, PT, R35, RZ, PT ;  /* 0x000000ff2300720b */ /* 0x020fe20003f6d000 */
[----:B------:R-:W-:Y:S01]  /*6890*/  IMAD.SHL.U32 R43, R76, 0x4, RZ ;  /* 0x000000044c2b7824 */ /* 0x000fe200078e00ff */
[----:B------:R-:W-:Y:S01]  /*68a0*/  SEL R3, RZ, 0xffffffff, P2 ;  /* 0xffffffffff037807 */ /* 0x000fe20001000000 */
[----:B------:R-:W-:Y:S01]  /*68b0*/  BSSY B1, `(.L_x_94) ;  /* 0x000003e000017945 */ /* 0x000fe20003800000 */
[----:B------:R-:W-:Y:S01]  /*68c0*/  @P1 LOP3.LUT P2, RZ, R68, 0xff, RZ, 0xc0, !PT ;  /* 0x000000ff44ff1812 */ /* 0x000fe2000784c0ff */
[----:B------:R-:W-:Y:S01]  /*68d0*/  VIADD R87, R43, UR50 ;  /* 0x000000322b577c36 */ /* 0x000fe20008000000 */
[----:B------:R-:W-:Y:S01]  /*68e0*/  @P1 SEL R0, RZ, 0xffffffff, P3 ;  /* 0xffffffffff001807 */ /* 0x000fe20001800000 */
[----:B------:R-:W-:Y:S01]  /*68f0*/  IMAD.MOV.U32 R90, RZ, RZ, 0x1 ;  /* 0x00000001ff5a7424 */ /* 0x000fe200078e00ff */
[----:B------:R-:W-:Y:S01]  /*6900*/  LOP3.LUT R75, R75, 0x1, RZ, 0x3c, !PT ;  /* 0x000000014b4b7812 */ /* 0x000fe200078e3cff */
[----:B------:R-:W-:Y:S01]  /*6910*/  IMAD.IADD R34, R32, 0x1, R16 ;  /* 0x0000000120227824 */ /* 0x000fe200078e0210 */
[----:B------:R-:W-:Y:S01]  /*6920*/  @P0 SEL R0, R3, R0, !P2 ;  /* 0x0000000003000207 */ /* 0x000fe20005000000 */
[----:B------:R-:W-:Y:S01]  /*6930*/  IMAD.MOV.U32 R42, RZ, RZ, RZ ;  /* 0x000000ffff2a7224 */ /* 0x000fe200078e00ff */
[----:B------:R-:W-:Y:S02]  /*6940*/  LEA R41, R31, UR50, 0x3 ;  /* 0x000000321f297c11 */ /* 0x000fe4000f8e18ff */
[----:B------:R-:W-:Y:S02]  /*6950*/  CS2R R46, SRZ ;  /* 0x00000000002e7805 */ /* 0x000fe4000001ff00 */
[----:B------:R-:W-:Y:S02]  /*6960*/  @P1 LOP3.LUT R0, R0, 0x1, RZ, 0xc0, !PT ;  /* 0x0000000100001812 */ /* 0x000fe400078ec0ff */
[----:B------:R-:W-:Y:S02]  /*6970*/  CS2R R44, SRZ ;  /* 0x00000000002c7805 */ /* 0x000fe4000001ff00 */
[----:B------:R-:W-:Y:S02]  /*6980*/  PLOP3.LUT P2, PT, PT, PT, UP1, 0x80, 0x8 ;  /* 0x000000000008781c */ /* 0x000fe40003f4f018 */
[----:B------:R-:W-:Y:S02]  /*6990*/  CS2R R50, SRZ ;  /* 0x0000000000327805 */ /* 0x000fe4000001ff00 */
[----:B------:R-:W-:Y:S02]  /*69a0*/  ISETP.NE.U32.OR P6, PT, R0, 0x1, !P1 ;  /* 0x000000010000780c */ /* 0x000fe40004fc5470 */
[----:B------:R-:W-:Y:S02]  /*69b0*/  CS2R R48, SRZ ;  /* 0x0000000000307805 */ /* 0x000fe4000001ff00 */
[----:B------:R-:W-:Y:S02]  /*69c0*/  LOP3.LUT P4, R84, R68, 0xff, RZ, 0xc0, !PT ;  /* 0x000000ff44547812 */ /* 0x000fe4000788c0ff */
[----:B------:R-:W-:Y:S02]  /*69d0*/  CS2R R54, SRZ ;  /* 0x0000000000367805 */ /* 0x000fe4000001ff00 */
[----:B------:R-:W-:Y:S02]  /*69e0*/  SEL R2, RZ, 0xffffffff, P3 ;  /* 0xffffffffff027807 */ /* 0x000fe40001800000 */
[----:B------:R-:W-:Y:S02]  /*69f0*/  CS2R R52, SRZ ;  /* 0x0000000000347805 */ /* 0x000fe4000001ff00 */
[----:B------:R-:W-:Y:S02]  /*6a00*/  P2R R85, PR, RZ, 0x40 ;  /* 0x00000040ff557803 */ /* 0x000fe40000000000 */
[----:B------:R-:W-:Y:S02]  /*6a10*/  CS2R R58, SRZ ;  /* 0x00000000003a7805 */ /* 0x000fe4000001ff00 */
[----:B------:R-:W-:Y:S01]  /*6a20*/  CS2R R56, SRZ ;  /* 0x0000000000387805 */ /* 0x000fe2000001ff00 */
[----:B------:R-:W-:Y:S01]  /*6a30*/  VIADD R88, R87, 0x400 ;  /* 0x0000040057587836 */ /* 0x000fe20000000000 */
[----:B------:R-:W-:Y:S01]  /*6a40*/  @P2 SEL R2, R3, R2, !P4 ;  /* 0x0000000203022207 */ /* 0x000fe20006000000 */
[----:B------:R-:W-:Y:S01]  /*6a50*/  IMAD.IADD R86, R81, 0x1, R87 ;  /* 0x0000000151567824 */ /* 0x000fe200078e0257 */
[----:B------:R-:W-:Y:S02]  /*6a60*/  @P6 SHF.L.U32 R0, R75, 0x1f, RZ ;  /* 0x0000001f4b006819 */ /* 0x000fe400000006ff */
[----:B------:R-:W-:Y:S02]  /*6a70*/  LOP3.LUT R2, R2, 0x1, RZ, 0xc0, !PT ;  /* 0x0000000102027812 */ /* 0x000fe400078ec0ff */
[----:B------:R1:W3:Y:S02]  /*6a80*/  @P6 SYNCS.PHASECHK.TRANS64.TRYWAIT P1, [UR50+0x80], R0 ;  /* 0x00008000ff0065a7 */ /* 0x0002e40008021132 */
[----:B------:R-:W-:Y:S04]  /*6a90*/  ISETP.NE.U32.AND P5, PT, R2, 0x1, PT ;  /* 0x000000010200780c */ /* 0x000fe80003fa5070 */
[----:B------:R-:W-:Y:S02]  /*6aa0*/  P2R R91, PR, RZ, 0x20 ;  /* 0x00000020ff5b7803 */ /* 0x000fe40000000000 */
[----:B-1----:R-:W-:Y:S04]  /*6ab0*/  SHF.L.U32 R0, R74, 0x1f, RZ ;  /* 0x0000001f4a007819 */ /* 0x002fe800000006ff */
[----:B------:R1:W4:Y:S01]  /*6ac0*/  SYNCS.PHASECHK.TRANS64.TRYWAIT P0, [R41+URZ+0xe0], R0 ;  /* 0x0000e000290075a7 */ /* 0x00032200080011ff */
[----:B---3--:R-:W-:Y:S01]  /*6ad0*/  @P6 SEL R90, RZ, 0x1, !P1 ;  /* 0x00000001ff5a6807 */ /* 0x008fe20004800000 */
[----:B-1----:R-:W-:Y:S06]  /*6ae0*/  @!P6 BRA `(.L_x_95) ;  /* 0x000000000068e947 */ /* 0x002fec0003800000 */
[----:B------:R-:W-:Y:S01]  /*6af0*/  @P5 IMAD R5, R82, 0x4, R88 ;  /* 0x0000000452055824 */ /* 0x000fe200078e0258 */
[----:B------:R-:W-:Y:S01]  /*6b00*/  ISETP.NE.AND P1, PT, R90, RZ, PT ;  /* 0x000000ff5a00720c */ /* 0x000fe20003f25270 */
[----:B------:R-:W-:Y:S01]  /*6b10*/  @P5 IMAD R4, R82, 0x4, R87 ;  /* 0x0000000452045824 */ /* 0x000fe200078e0257 */
[----:B------:R-:W-:Y:S01]  /*6b20*/  BSSY B0, `(.L_x_96) ;  /* 0x000000e000007945 */ /* 0x000fe20003800000 */
[----:B------:R-:W-:Y:S01]  /*6b30*/  IMAD.MOV.U32 R46, RZ, RZ, RZ ;  /* 0x000000ffff2e7224 */ /* 0x000fe200078e00ff */
[----:B------:R-:W-:Y:S01]  /*6b40*/  CS2R R50, SRZ ;  /* 0x0000000000327805 */ /* 0x000fe2000001ff00 */
[----:B------:R-:W-:Y:S01]  /*6b50*/  @P5 IMAD.IADD R5, R81, 0x1, R5 ;  /* 0x0000000151055824 */ /* 0x000fe200078e0205 */
[----:B------:R-:W-:Y:S02]  /*6b60*/  CS2R R48, SRZ ;  /* 0x0000000000307805 */ /* 0x000fe4000001ff00 */
[----:B------:R-:W-:Y:S02]  /*6b70*/  CS2R R44, SRZ ;  /* 0x00000000002c7805 */ /* 0x000fe4000001ff00 */
[----:B------:R-:W-:Y:S02]  /*6b80*/  CS2R R58, SRZ ;  /* 0x00000000003a7805 */ /* 0x000fe4000001ff00 */
[----:B------:R-:W-:Y:S02]  /*6b90*/  CS2R R56, SRZ ;  /* 0x0000000000387805 */ /* 0x000fe4000001ff00 */
[----:B------:R-:W-:Y:S02]  /*6ba0*/  CS2R R54, SRZ ;  /* 0x0000000000367805 */ /* 0x000fe4000001ff00 */
[----:B------:R-:W-:Y:S01]  /*6bb0*/  CS2R R52, SRZ ;  /* 0x0000000000347805 */ /* 0x000fe2000001ff00 */
[----:B------:R-:W-:Y:S06]  /*6bc0*/  @P1 BRA `(.L_x_97) ;  /* 0x00000000000c1947 */ /* 0x000fec0003800000 */
[----:B------:R-:W-:Y:S04]  /*6bd0*/  SHF.L.U32 R3, R75, 0x1f, RZ ;  /* 0x0000001f4b037819 */ /* 0x000fe800000006ff */
[----:B------:R-:W1:Y:S02]  /*6be0*/  SYNCS.PHASECHK.TRANS64.TRYWAIT P1, [UR50+0x80], R3 ;  /* 0x00008003ff0075a7 */ /* 0x000e640008021132 */
[----:B-1----:R-:W-:Y:S05]  /*6bf0*/  @!P1 BRA `(.L_x_98) ;  /* 0x0000003000589947 */ /* 0x002fea0003800000 */
.L_x_97:
[----:B------:R-:W-:Y:S05]  /*6c00*/  BSYNC B0 ;  /* 0x0000000000007941 */ /* 0x000fea0003800000 */
.L_x_96:
[----:B------:R-:W-:Y:S01]  /*6c10*/  ISETP.NE.AND P1, PT, R91, RZ, PT ;  /* 0x000000ff5b00720c */ /* 0x000fe20003f25270 */
[----:B------:R-:W-:Y:S11]  /*6c20*/  HFMA2 R42, -RZ, RZ, 0, 5.9604644775390625e-08 ;  /* 0x00000001ff2a7431 */ /* 0x000ff600000001ff */
[----:B------:R-:W-:Y:S01]  /*6c30*/  @!UPT UIADD3 URZ, UPT, UPT, URZ, URZ, URZ ;  /* 0x000000fffffff290 */ /* 0x000fe2000fffe0ff */
[----:B------:R-:W-:Y:S05]  /*6c40*/  @P1 WARPSYNC.ALL ;  /* 0x0000000000001948 */ /* 0x000fea0003800000 */
[----:B------:R3:W1:Y:S04]  /*6c50*/  @P1 LDSM.16.M88.4 R48, [R4+0x400] ;  /* 0x000400000430183b */ /* 0x0006680000000200 */
[----:B------:R3:W1:Y:S04]  /*6c60*/  @P1 LDSM.16.M88.4 R44, [R5] ;  /* 0x00000000052c183b */ /* 0x0006680000000200 */
[----:B------:R3:W1:Y:S04]  /*6c70*/  @P1 LDSM.16.M88.4 R56, [R43+UR50+0x400] ;  /* 0x000400322b38183b */ /* 0x0006680008000200 */
[----:B------:R3:W1:Y:S02]  /*6c80*/  @P1 LDSM.16.M88.4 R52, [R86+0x400] ;  /* 0x000400005634183b */ /* 0x0006640000000200 */
.L_x_95:
[----:B------:R-:W-:Y:S05]  /*6c90*/  BSYNC B1 ;  /* 0x0000000000017941 */ /* 0x000fea0003800000 */
.L_x_94:
[----:B-1----:R-:W-:Y:S04]  /*6ca0*/  SHF.R.U32.HI R2, RZ, 0x15, R34 ;  /* 0x00000015ff027819 */ /* 0x002fe80000011622 */
[----:B------:R-:W-:Y:S01]  /*6cb0*/  LOP3.LUT P1, RZ, R2, 0x3, R78, 0x48, !PT ;  /* 0x0000000302ff7812 */ /* 0x000fe2000782484e */
[----:B------:R-:W-:Y:S01]  /*6cc0*/  @!UPT UIADD3 URZ, UPT, UPT, URZ, URZ, URZ ;  /* 0x000000fffffff290 */ /* 0x000fe2000fffe0ff */
[----:B----4-:R-:W-:Y:S11]  /*6cd0*/  @P0 BRA `(.L_x_99) ;  /* 0x0000000000080947 */ /* 0x010ff60003800000 */
[----:B------:R-:W1:Y:S02]  /*6ce0*/  SYNCS.PHASECHK.TRANS64.TRYWAIT P0, [R41+URZ+0xe0], R0 ;  /* 0x0000e000290075a7 */ /* 0x000e6400080011ff */
[----:B-1----:R-:W-:Y:S05]  /*6cf0*/  @!P0 BRA `(.L_x_100) ;  /* 0x0000003000308947 */ /* 0x002fea0003800000 */
.L_x_99:
[----:B------:R-:W-:Y:S05]  /*6d00*/  @!P1 BRA `(.L_x_101) ;  /* 0x0000000000409947 */ /* 0x000fea0003800000 */
[----:B------:R-:W3:Y:S01]  /*6d10*/  LDCU.64 UR8, c[0x4][0x70] ;  /* 0x01000e00ff0877ac */ /* 0x000ee20008000a00 */
[----:B------:R-:W-:Y:S01]  /*6d20*/  MOV R3, 0x0 ;  /* 0x0000000000037802 */ /* 0x000fe20000000f00 */
[----:B------:R-:W-:Y:S02]  /*6d30*/  HFMA2 R12, -RZ, RZ, 0, 5.9604644775390625e-08 ;  /* 0x00000001ff0c7431 */ /* 0x000fe400000001ff */
[----:B------:R-:W-:Y:S02]  /*6d40*/  IMAD.MOV.U32 R8, RZ, RZ, 0x192 ;  /* 0x00000192ff087424 */ /* 0x000fe400078e00ff */
[----:B------:R-:W-:Y:S01]  /*6d50*/  IMAD.MOV.U32 R13, RZ, RZ, RZ ;  /* 0x000000ffff0d7224 */ /* 0x000fe200078e00ff */
[----:B------:R-:W4:Y:S01]  /*6d60*/  LDCU.64 UR6, c[0x4][0x78] ;  /* 0x01000f00ff0677ac */ /* 0x000f220008000a00 */
[----:B------:R-:W1:Y:S01]  /*6d70*/  LDC.64 R2, c[0x4][R3] ;  /* 0x0100000003027b82 */ /* 0x000e620000000a00 */
[----:B------:R-:W5:Y:S01]  /*6d80*/  LDCU.64 UR4, c[0x4][0x10] ;  /* 0x01000200ff0477ac */ /* 0x000f620008000a00 */
[----:B---3--:R-:W-:Y:S01]  /*6d90*/  MOV R5, UR9 ;  /* 0x0000000900057c02 */ /* 0x008fe20008000f00 */
[----:B------:R-:W-:Y:S01]  /*6da0*/  IMAD.U32 R4, RZ, RZ, UR8 ;  /* 0x00000008ff047e24 */ /* 0x000fe2000f8e00ff */
[----:B----4-:R-:W-:Y:S01]  /*6db0*/  MOV R7, UR7 ;  /* 0x0000000700077c02 */ /* 0x010fe20008000f00 */
[----:B------:R-:W-:Y:S01]  /*6dc0*/  IMAD.U32 R6, RZ, RZ, UR6 ;  /* 0x00000006ff067e24 */ /* 0x000fe2000f8e00ff */
[----:B-----5:R-:W-:Y:S01]  /*6dd0*/  MOV R11, UR5 ;  /* 0x00000005000b7c02 */ /* 0x020fe20008000f00 */
[----:B------:R-:W-:Y:S02]  /*6de0*/  IMAD.U32 R10, RZ, RZ, UR4 ;  /* 0x00000004ff0a7e24 */ /* 0x000fe4000f8e00ff */
[----:B------:R-:W-:Y:S07]  /*6df0*/  LEPC R20, `(.L_x_101) ;  /* 0x000000001014794e */ /* 0x000fee0000000000 */
[----:B-12---:R-:W-:Y:S05]  /*6e00*/  CALL.ABS.NOINC R2 ;  /* 0x0000000002007343 */ /* 0x006fea0003c00000 */
.L_x_101:
[----:B------:R-:W-:Y:S01]  /*6e10*/  LOP3.LUT R20, R56, 0xffffe000, RZ, 0xc0, !PT ;  /* 0xffffe00038147812 */ /* 0x000fe200078ec0ff */
[----:B------:R-:W-:Y:S05]  /*6e20*/  WARPSYNC.ALL ;  /* 0x0000000000007948 */ /* 0x000fea0003800000 */
[----:B------:R-:W-:Y:S01]  /*6e30*/  R2UR UR4, R34 ;  /* 0x00000000220472ca */ /* 0x000fe200000e0000 */
[----:B------:R-:W-:Y:S01]  /*6e40*/  IMAD.SHL.U32 R93, R82, 0x4, RZ ;  /* 0x00000004525d7824 */ /* 0x000fe200078e00ff */
[----:B------:R-:W-:Y:S01]  /*6e50*/  LOP3.LUT R21, R57, 0xffffe000, RZ, 0xc0, !PT ;  /* 0xffffe00039157812 */ /* 0x000fe200078ec0ff */
[----:B------:R-:W-:Y:S01]  /*6e60*/  BSSY.RECONVERGENT B0, `(.L_x_102) ;  /* 0x0000059000007945 */ /* 0x000fe20003800200 */
[----:B------:R-:W-:Y:S02]  /*6e70*/  ISETP.NE.AND P0, PT, R77, RZ, PT ;  /* 0x000000ff4d00720c */ /* 0x000fe40003f05270 */
[----:B------:R-:W-:Y:S05]  /*6e80*/  IADD3 R88, PT, PT, R88, R93, RZ ;  /* 0x0000005d58587210 */ /* 0x000fea0007ffe0ff */
[----:B------:R-:W-:Y:S02]  /*6e90*/  IMAD.IADD R89, R81, 0x1, R88 ;  /* 0x0000000151597824 */ /* 0x000fe400078e0258 */
[----:B---3--:R-:W1:Y:S02]  /*6ea0*/  LDTM.16dp128bit.x8 R4, tmem[UR4] ;  /* 0x00000004000479ee */ /* 0x008e640008180000 */
[C---:B-12---:R-:W-:Y:S01]  /*6eb0*/  FMUL R0, R33.reuse, R4 ;  /* 0x0000000421007220 */ /* 0x046fe20000400000 */
[C---:B------:R-:W-:Y:S01]  /*6ec0*/  FMUL R2, R33.reuse, R5 ;  /* 0x0000000521027220 */ /* 0x040fe20000400000 */
[C---:B------:R-:W-:Y:S01]  /*6ed0*/  FMUL R3, R33.reuse, R6 ;  /* 0x0000000621037220 */ /* 0x040fe20000400000 */
[----:B------:R-:W-:Y:S01]  /*6ee0*/  FMUL R4, R33, R8 ;  /* 0x0000000821047220 */ /* 0x000fe20000400000 */
[C---:B------:R-:W-:Y:S01]  /*6ef0*/  FFMA R36, R35.reuse, R20, R0 ;  /* 0x0000001423247223 */ /* 0x040fe20000000000 */
[----:B------:R-:W-:Y:S01]  /*6f00*/  LOP3.LUT R0, R58, 0xffffe000, RZ, 0xc0, !PT ;  /* 0xffffe0003a007812 */ /* 0x000fe200078ec0ff */
[----:B------:R-:W-:Y:S01]  /*6f10*/  FFMA R37, R35, R21, R2 ;  /* 0x0000001523257223 */ /* 0x000fe20000000002 */
[----:B------:R-:W-:Y:S01]  /*6f20*/  LOP3.LUT R2, R59, 0xffffe000, RZ, 0xc0, !PT ;  /* 0xffffe0003b027812 */ /* 0x000fe200078ec0ff */
[C---:B------:R-:W-:Y:S01]  /*6f30*/  FMUL R5, R33.reuse, R9 ;  /* 0x0000000921057220 */ /* 0x040fe20000400000 */
[----:B------:R-:W-:Y:S01]  /*6f40*/  F2FP.TF32.F32.PACK_B R36, R36 ;  /* 0x00000024ff24723e */ /* 0x000fe200024050ff */
[C---:B------:R-:W-:Y:S01]  /*6f50*/  FMUL R8, R33.reuse, R12 ;  /* 0x0000000c21087220 */ /* 0x040fe20000400000 */
[----:B------:R-:W-:Y:S01]  /*6f60*/  F2FP.TF32.F32.PACK_B R37, R37 ;  /* 0x00000025ff25723e */ /* 0x000fe200024050ff */
[C---:B------:R-:W-:Y:S01]  /*6f70*/  FMUL R9, R33.reuse, R13 ;  /* 0x0000000d21097220 */ /* 0x040fe20000400000 */
[C---:B------:R-:W-:Y:S01]  /*6f80*/  FMUL R12, R33.reuse, R16 ;  /* 0x00000010210c7220 */ /* 0x040fe20000400000 */
[----:B------:R-:W-:Y:S01]  /*6f90*/  LOP3.LUT R16, R52, 0xffffe000, RZ, 0xc0, !PT ;  /* 0xffffe00034107812 */ /* 0x000fe200078ec0ff */
[C---:B------:R-:W-:Y:S01]  /*6fa0*/  FMUL R7, R33.reuse, R7 ;  /* 0x0000000721077220 */ /* 0x040fe20000400000 */
[----:B------:R-:W-:Y:S01]  /*6fb0*/  FMUL R13, R33, R17 ;  /* 0x00000011210d7220 */ /* 0x000fe20000400000 */
[----:B------:R-:W-:Y:S01]  /*6fc0*/  LOP3.LUT R17, R53, 0xffffe000, RZ, 0xc0, !PT ;  /* 0xffffe00035117812 */ /* 0x000fe200078ec0ff */
[----:B------:R-:W-:Y:S01]  /*6fd0*/  FFMA R38, R35, R0, R3 ;  /* 0x0000000023267223 */ /* 0x000fe20000000003 */
[----:B------:R-:W-:Y:S01]  /*6fe0*/  LOP3.LUT R0, R54, 0xffffe000, RZ, 0xc0, !PT ;  /* 0xffffe00036007812 */ /* 0x000fe200078ec0ff */
[----:B------:R-:W-:Y:S01]  /*6ff0*/  FMUL R6, R33, R10 ;  /* 0x0000000a21067220 */ /* 0x000fe20000400000 */
[----:B------:R-:W-:Y:S01]  /*7000*/  LOP3.LUT R3, R49, 0xffffe000, RZ, 0xc0, !PT ;  /* 0xffffe00031037812 */ /* 0x000fe200078ec0ff */
[----:B------:R-:W-:Y:S01]  /*7010*/  FFMA R39, R35, R2, R7 ;  /* 0x0000000223277223 */ /* 0x000fe20000000007 */
[----:B------:R-:W-:Y:S01]  /*7020*/  LOP3.LUT R2, R55, 0xffffe000, RZ, 0xc0, !PT ;  /* 0xffffe00037027812 */ /* 0x000fe200078ec0ff */
[C---:B------:R-:W-:Y:S01]  /*7030*/  FFMA R4, R35.reuse, R16, R4 ;  /* 0x0000001023047223 */ /* 0x040fe20000000004 */
[----:B------:R-:W-:Y:S01]  /*7040*/  LOP3.LUT R16, R50, 0xffffe000, RZ, 0xc0, !PT ;  /* 0xffffe00032107812 */ /* 0x000fe200078ec0ff */
[C---:B------:R-:W-:Y:S01]  /*7050*/  FFMA R5, R35.reuse, R17, R5 ;  /* 0x0000001123057223 */ /* 0x040fe20000000005 */
[----:B------:R-:W-:Y:S01]  /*7060*/  F2FP.TF32.F32.PACK_B R38, R38 ;  /* 0x00000026ff26723e */ /* 0x000fe200024050ff */
[----:B------:R-:W-:Y:S01]  /*7070*/  FFMA R6, R35, R0, R6 ;  /* 0x0000000023067223 */ /* 0x000fe20000000006 */
[----:B------:R-:W-:Y:S01]  /*7080*/  LOP3.LUT R0, R48, 0xffffe000, RZ, 0xc0, !PT ;  /* 0xffffe00030007812 */ /* 0x000fe200078ec0ff */
[C---:B------:R-:W-:Y:S01]  /*7090*/  FMUL R11, R33.reuse, R11 ;  /* 0x0000000b210b7220 */ /* 0x040fe20000400000 */
[----:B------:R-:W-:Y:S01]  /*70a0*/  F2FP.TF32.F32.PACK_B R39, R39 ;  /* 0x00000027ff27723e */ /* 0x000fe200024050ff */
[----:B------:R-:W-:Y:S01]  /*70b0*/  FMUL R10, R33, R14 ;  /* 0x0000000e210a7220 */ /* 0x000fe20000400000 */
[----:B------:R-:W-:Y:S01]  /*70c0*/  F2FP.TF32.F32.PACK_B R4, R4 ;  /* 0x00000004ff04723e */ /* 0x000fe200024050ff */
[----:B------:R-:W-:Y:S01]  /*70d0*/  FFMA R7, R35, R2, R11 ;  /* 0x0000000223077223 */ /* 0x000fe2000000000b */
[----:B------:R-:W-:Y:S01]  /*70e0*/  LOP3.LUT R2, R51, 0xffffe000, RZ, 0xc0, !PT ;  /* 0xffffe00033027812 */ /* 0x000fe200078ec0ff */
[----:B------:R-:W-:Y:S01]  /*70f0*/  FFMA R8, R35, R0, R8 ;  /* 0x0000000023087223 */ /* 0x000fe20000000008 */
[----:B------:R-:W-:Y:S01]  /*7100*/  LOP3.LUT R0, R44, 0xffffe000, RZ, 0xc0, !PT ;  /* 0xffffe0002c007812 */ /* 0x000fe200078ec0ff */
[----:B------:R1:W-:Y:S01]  /*7110*/  STSM.16.M88.4 [R87+0x400], R36 ;  /* 0x0004002457007844 */ /* 0x0003e20000000200 */
[----:B------:R-:W-:Y:S01]  /*7120*/  F2FP.TF32.F32.PACK_B R5, R5 ;  /* 0x00000005ff05723e */ /* 0x000fe200024050ff */
[----:B------:R-:W-:Y:S01]  /*7130*/  FMUL R15, R33, R15 ;  /* 0x0000000f210f7220 */ /* 0x000fe20000400000 */
[----:B------:R-:W-:Y:S01]  /*7140*/  F2FP.TF32.F32.PACK_B R6, R6 ;  /* 0x00000006ff06723e */ /* 0x000fe200024050ff */
[C---:B------:R-:W-:Y:S01]  /*7150*/  FFMA R9, R35.reuse, R3, R9 ;  /* 0x0000000323097223 */ /* 0x040fe20000000009 */
[C---:B------:R-:W-:Y:S01]  /*7160*/  FFMA R10, R35.reuse, R16, R10 ;  /* 0x00000010230a7223 */ /* 0x040fe2000000000a */
[----:B------:R-:W-:Y:S01]  /*7170*/  FFMA R11, R35, R2, R15 ;  /* 0x00000002230b7223 */ /* 0x000fe2000000000f */
[----:B------:R-:W-:Y:S01]  /*7180*/  LOP3.LUT R2, R45, 0xffffe000, RZ, 0xc0, !PT ;  /* 0xffffe0002d027812 */ /* 0x000fe200078ec0ff */
[----:B------:R-:W-:Y:S01]  /*7190*/  FFMA R12, R35, R0, R12 ;  /* 0x00000000230c7223 */ /* 0x000fe2000000000c */
[----:B------:R-:W-:Y:S01]  /*71a0*/  LOP3.LUT R3, R46, 0xffffe000, RZ, 0xc0, !PT ;  /* 0xffffe0002e037812 */ /* 0x000fe200078ec0ff */
[----:B------:R-:W-:Y:S01]  /*71b0*/  FMUL R14, R33, R18 ;  /* 0x00000012210e7220 */ /* 0x000fe20000400000 */
[----:B------:R-:W-:Y:S01]  /*71c0*/  LOP3.LUT R0, R47, 0xffffe000, RZ, 0xc0, !PT ;  /* 0xffffe0002f007812 */ /* 0x000fe200078ec0ff */
[----:B------:R-:W-:Y:S01]  /*71d0*/  FMUL R19, R33, R19 ;  /* 0x0000001321137220 */ /* 0x000fe20000400000 */
[----:B------:R-:W-:Y:S01]  /*71e0*/  F2FP.TF32.F32.PACK_B R7, R7 ;  /* 0x00000007ff07723e */ /* 0x000fe200024050ff */
[C---:B------:R-:W-:Y:S01]  /*71f0*/  FFMA R13, R35.reuse, R2, R13 ;  /* 0x00000002230d7223 */ /* 0x040fe2000000000d */
[C---:B------:R-:W-:Y:S01]  /*7200*/  FFMA R14, R35.reuse, R3, R14 ;  /* 0x00000003230e7223 */ /* 0x040fe2000000000e */
[----:B------:R-:W-:Y:S01]  /*7210*/  FFMA R15, R35, R0, R19 ;  /* 0x00000000230f7223 */ /* 0x000fe20000000013 */
[----:B------:R-:W-:Y:S01]  /*7220*/  F2FP.TF32.F32.PACK_B R8, R8 ;  /* 0x00000008ff08723e */ /* 0x000fe200024050ff */
[----:B------:R1:W-:Y:S01]  /*7230*/  STSM.16.M88.4 [R86+0x400], R4 ;  /* 0x0004000456007844 */ /* 0x0003e20000000200 */
[----:B------:R-:W-:Y:S02]  /*7240*/  F2FP.TF32.F32.PACK_B R9, R9 ;  /* 0x00000009ff09723e */ /* 0x000fe400024050ff */
[----:B------:R-:W-:Y:S02]  /*7250*/  F2FP.TF32.F32.PACK_B R10, R10 ;  /* 0x0000000aff0a723e */ /* 0x000fe400024050ff */
[----:B------:R-:W-:Y:S02]  /*7260*/  F2FP.TF32.F32.PACK_B R11, R11 ;  /* 0x0000000bff0b723e */ /* 0x000fe400024050ff */
[----:B------:R-:W-:Y:S02]  /*7270*/  F2FP.TF32.F32.PACK_B R12, R12 ;  /* 0x0000000cff0c723e */ /* 0x000fe400024050ff */
[----:B------:R-:W-:Y:S01]  /*7280*/  F2FP.TF32.F32.PACK_B R13, R13 ;  /* 0x0000000dff0d723e */ /* 0x000fe200024050ff */
[----:B------:R1:W-:Y:S01]  /*7290*/  STSM.16.M88.4 [R88], R8 ;  /* 0x0000000858007844 */ /* 0x0003e20000000200 */
[----:B------:R-:W-:Y:S02]  /*72a0*/  F2FP.TF32.F32.PACK_B R14, R14 ;  /* 0x0000000eff0e723e */ /* 0x000fe400024050ff */
[----:B------:R-:W-:Y:S05]  /*72b0*/  F2FP.TF32.F32.PACK_B R15, R15 ;  /* 0x0000000fff0f723e */ /* 0x000fea00024050ff */
[----:B------:R1:W-:Y:S01]  /*72c0*/  STSM.16.M88.4 [R89], R12 ;  /* 0x0000000c59007844 */ /* 0x0003e20000000200 */
[----:B------:R-:W-:Y:S01]  /*72d0*/  @!PT LDS RZ, [RZ] ;  /* 0x00000000fffff984 */ /* 0x000fe20000000800 */
[----:B------:R-:W-:Y:S01]  /*72e0*/  @!PT LDS RZ, [RZ] ;  /* 0x00000000fffff984 */ /* 0x000fe20000000800 */
[----:B------:R-:W-:Y:S01]  /*72f0*/  @!PT LDS RZ, [RZ] ;  /* 0x00000000fffff984 */ /* 0x000fe20000000800 */
[----:B------:R-:W-:Y:S01]  /*7300*/  @!PT LDS RZ, [RZ] ;  /* 0x00000000fffff984 */ /* 0x000fe20000000800 */
[----:B------:R2:W-:Y:S07]  /*7310*/  MEMBAR.ALL.CTA ;  /* 0x0000000000007992 */ /* 0x0005ee0000008000 */
[----:B--2---:R-:W2:Y:S02]  /*7320*/  FENCE.VIEW.ASYNC.S ;  /* 0x00000000000073c6 */ /* 0x004ea40000000000 */
[----:B--2---:R-:W-:Y:S06]  /*7330*/  BAR.SYNC.DEFER_BLOCKING 0x1, 0x80 ;  /* 0x0042000000007b1d */ /* 0x004fec0000010000 */
[----:B------:R-:W-:Y:S05]  /*7340*/  @P0 BRA `(.L_x_103) ;  /* 0x0000000000280947 */ /* 0x000fea0003800000 */
[----:B------:R-:W-:Y:S02]  /*7350*/  UIADD3 UR6, UPT, UPT, UR50, 0x400, URZ ;  /* 0x0000040032067890 */ /* 0x000fe4000fffe0ff */
[----:B------:R-:W-:Y:S01]  /*7360*/  UIADD3 UR4, UP0, UPT, UR56, 0x680, URZ ;  /* 0x0000068038047890 */ /* 0x000fe2000ff1e0ff */
[----:B------:R-:W-:Y:S03]  /*7370*/  UMOV UR41, UR51 ;  /* 0x0000003300297c82 */ /* 0x000fe60008000000 */
[----:B------:R-:W-:Y:S01]  /*7380*/  MOV R79, UR6 ;  /* 0x00000006004f7c02 */ /* 0x000fe20008000f00 */
[----:B------:R-:W-:Y:S03]  /*7390*/  UIADD3.X UR5, UPT, UPT, URZ, UR57, URZ, UP0, !UPT ;  /* 0x00000039ff057290 */ /* 0x000fe600087fe4ff */
[----:B------:R-:W-:Y:S11]  /*73a0*/  R2UR UR40, R79 ;  /* 0x000000004f2872ca */ /* 0x000ff600000e0000 */
[----:B------:R-:W-:Y:S02]  /*73b0*/  @!UPT UIADD3 URZ, UPT, UPT, URZ, URZ, URZ ;  /* 0x000000fffffff290 */ /* 0x000fe4000fffe0ff */
[----:B------:R2:W-:Y:S01]  /*73c0*/  UTMASTG.4D [UR40], [UR4] ;  /* 0x00000028040073b5 */ /* 0x0005e20008018000 */
[----:B------:R0:W-:Y:S01]  /*73d0*/  UTMACMDFLUSH ;  /* 0x00000000000079b7 */ /* 0x0001e20000000000 */
[----:B--2---:R-:W-:Y:S04]  /*73e0*/  DEPBAR.LE SB0, 0x1 ;  /* 0x000080400000791a */ /* 0x004fe80000000000 */
.L_x_103:
[----:B------:R-:W-:Y:S05]  /*73f0*/  BSYNC.RECONVERGENT B0 ;  /* 0x0000000000007941 */ /* 0x000fea0003800200 */
.L_x_102:
[----:B------:R-:W-:Y:S01]  /*7400*/  BAR.SYNC.DEFER_BLOCKING 0x1, 0x80 ;  /* 0x0042000000007b1d */ /* 0x000fe20000010000 */
[----:B------:R-:W-:Y:S01]  /*7410*/  ISETP.NE.AND P1, PT, R85, RZ, PT ;  /* 0x000000ff5500720c */ /* 0x000fe20003f25270 */
[----:B------:R-:W-:Y:S01]  /*7420*/  UISETP.NE.AND UP0, UPT, UR53, URZ, UPT ;  /* 0x000000ff3500728c */ /* 0x000fe2000bf05270 */
[----:B------:R-:W-:Y:S11]  /*7430*/  LEA R2, R42, UR50, 0x3 ;  /* 0x000000322a027c11 */ /* 0x000ff6000f8e18ff */
[----:B-1----:R-:W-:Y:S01]  /*7440*/  @P1 SHF.L.U32 R4, R75, 0x1f, RZ ;  /* 0x0000001f4b041819 */ /* 0x002fe200000006ff */
[----:B------:R-:W-:Y:S06]  /*7450*/  BRA.U !UP0, `(.L_x_104) ;  /* 0x0000000108247547 */ /* 0x000fec000b800000 */
[----:B------:R-:W1:Y:S01]  /*7460*/  S2R R0, SR_CgaCtaId ;  /* 0x0000000000007919 */ /* 0x000e620000008800 */
[----:B------:R-:W-:Y:S01]  /*7470*/  IMAD.U32 R3, RZ, RZ, UR54 ;  /* 0x00000036ff037e24 */ /* 0x000fe2000f8e00ff */
[----:B------:R-:W-:Y:S04]  /*7480*/  UIADD3 UR54, UPT, UPT, UR54, 0x1, URZ ;  /* 0x0000000136367890 */ /* 0x000fe8000fffe0ff */
[----:B------:R-:W-:Y:S01]  /*7490*/  @P1 LEA R3, R3, UR50, 0x3 ;  /* 0x0000003203031c11 */ /* 0x000fe2000f8e18ff */
[----:B------:R-:W-:Y:S04]  /*74a0*/  UISETP.NE.AND UP0, UPT, UR54, 0x4, UPT ;  /* 0x000000043600788c */ /* 0x000fe8000bf05270 */
[----:B------:R-:W-:Y:S01]  /*74b0*/  @P1 VIADD R3, R3, 0xa0 ;  /* 0x000000a003031836 */ /* 0x000fe20000000000 */
[----:B------:R-:W-:Y:S04]  /*74c0*/  USEL UR54, UR54, URZ, UP0 ;  /* 0x000000ff36367287 */ /* 0x000fe80008000000 */
[----:B-1----:R-:W-:Y:S04]  /*74d0*/  @P1 PRMT R0, R0, 0x654, R3 ;  /* 0x0000065400001816 */ /* 0x002fe80000000003 */
[----:B------:R1:W-:Y:S04]  /*74e0*/  @P1 SYNCS.ARRIVE.TRANS64.RED.A1T0 RZ, [R0+URZ], RZ ;  /* 0x000000ff00ff19a7 */ /* 0x0003e800081004ff */
.L_x_104:
[----:B------:R-:W2:Y:S01]  /*74f0*/  @P1 SYNCS.PHASECHK.TRANS64.TRYWAIT P0, [R2+URZ+0x80], R4 ;  /* 0x00008004020015a7 */ /* 0x000ea200080011ff */
[----:B------:R-:W-:Y:S01]  /*7500*/  BSSY B1, `(.L_x_105) ;  /* 0x0000017000017945 */ /* 0x000fe20003800000 */
[----:B--2---:R-:W-:Y:S03]  /*7510*/  @P1 SEL R90, RZ, 0x1, !P0 ;  /* 0x00000001ff5a1807 */ /* 0x004fe60004000000 */
[----:B------:R-:W-:Y:S05]  /*7520*/  @!P1 BRA `(.L_x_106) ;  /* 0x0000000000509947 */ /* 0x000fea0003800000 */
[----:B------:R-:W-:Y:S01]  /*7530*/  ISETP.NE.AND P1, PT, R91, RZ, PT ;  /* 0x000000ff5b00720c */ /* 0x000fe20003f25270 */
[----:B------:R-:W-:Y:S01]  /*7540*/  BSSY B0, `(.L_x_107) ;  /* 0x000000a000007945 */ /* 0x000fe20003800000 */
[----:B------:R-:W-:Y:S11]  /*7550*/  ISETP.NE.AND P0, PT, R90, RZ, PT ;  /* 0x000000ff5a00720c */ /* 0x000ff60003f05270 */
[----:B------:R-:W-:Y:S04]  /*7560*/  @P1 IMAD R5, R42, 0x2000, R43 ;  /* 0x000020002a051824 */ /* 0x000fe800078e022b */
[----:B------:R-:W-:Y:S05]  /*7570*/  @P1 VIADD R4, R5, UR50 ;  /* 0x0000003205041c36 */ /* 0x000fea0008000000 */
[----:B------:R-:W-:Y:S01]  /*7580*/  @P1 IADD3 R3, PT, PT, R93, R4, RZ ;  /* 0x000000045d031210 */ /* 0x000fe20007ffe0ff */
[----:B------:R-:W-:Y:S01]  /*7590*/  @P1 IMAD.IADD R4, R81, 0x1, R4 ;  /* 0x0000000151041824 */ /* 0x000fe200078e0204 */
[----:B------:R-:W-:Y:S06]  /*75a0*/  @P0 BRA `(.L_x_108) ;  /* 0x00000000000c0947 */ /* 0x000fec0003800000 */
[----:B-1----:R-:W-:Y:S04]  /*75b0*/  SHF.L.U32 R0, R75, 0x1f, RZ ;  /* 0x0000001f4b007819 */ /* 0x002fe800000006ff */
[----:B------:R-:W1:Y:S02]  /*75c0*/  SYNCS.PHASECHK.TRANS64.TRYWAIT P0, [R2+URZ+0x80], R0 ;  /* 0x00008000020075a7 */ /* 0x000e6400080011ff */
[----:B-1----:R-:W-:Y:S05]  /*75d0*/  @!P0 BRA `(.L_x_109) ;  /* 0x00000028000c8947 */ /* 0x002fea0003800000 */
.L_x_108:
[----:B------:R-:W-:Y:S05]  /*75e0*/  BSYNC B0 ;  /* 0x0000000000007941 */ /* 0x000fea0003800000 */
.L_x_107:
[----:B------:R-:W-:Y:S02]  /*75f0*/  ISETP.NE.AND P0, PT, R91, RZ, PT ;  /* 0x000000ff5b00720c */ /* 0x000fe40003f05270 */
[----:B------:R-:W-:Y:S11]  /*7600*/  IADD3 R42, PT, PT, R42, 0x1, RZ ;  /* 0x000000012a2a7810 */ /* 0x000ff60007ffe0ff */
[----:B-1----:R-:W-:Y:S01]  /*7610*/  @P0 IMAD.IADD R0, R81, 0x1, R3 ;  /* 0x0000000151000824 */ /* 0x002fe200078e0203 */
[----:B------:R-:W-:Y:S05]  /*7620*/  @P0 WARPSYNC.ALL ;  /* 0x0000000000000948 */ /* 0x000fea0003800000 */
[----:B------:R2:W3:Y:S04]  /*7630*/  @P0 LDSM.16.M88.4 R56, [R5+UR50+0x400] ;  /* 0x000400320538083b */ /* 0x0004e80008000200 */
[----:B------:R2:W4:Y:S04]  /*7640*/  @P0 LDSM.16.M88.4 R52, [R4+0x400] ;  /* 0x000400000434083b */ /* 0x0005280000000200 */
[----:B------:R2:W1:Y:S04]  /*7650*/  @P0 LDSM.16.M88.4 R48, [R3+0x400] ;  /* 0x000400000330083b */ /* 0x0004680000000200 */
[----:B------:R2:W1:Y:S02]  /*7660*/  @P0 LDSM.16.M88.4 R44, [R0+0x400] ;  /* 0x00040000002c083b */ /* 0x0004640000000200 */
.L_x_106:
[----:B------:R-:W-:Y:S05]  /*7670*/  BSYNC B1 ;  /* 0x0000000000017941 */ /* 0x000fea0003800000 */
.L_x_105:
[----:B-12---:R-:W-:Y:S05]  /*7680*/  VIADD R0, R34, 0x20 ;  /* 0x0000002022007836 */ /* 0x006fea0000000000 */
[----:B------:R-:W-:Y:S04]  /*7690*/  SHF.R.U32.HI R0, RZ, 0x15, R0 ;  /* 0x00000015ff007819 */ /* 0x000fe80000011600 */
[----:B------:R-:W-:Y:S11]  /*76a0*/  LOP3.LUT P0, RZ, R0, 0x3, R78, 0x48, !PT ;  /* 0x0000000300ff7812 */ /* 0x000ff6000780484e */
[----:B------:R-:W-:Y:S02]  /*76b0*/  @!UPT UIADD3 URZ, UPT, UPT, URZ, URZ, URZ ;  /* 0x000000fffffff290 */ /* 0x000fe4000fffe0ff */
[----:B------:R-:W-:Y:S05]  /*76c0*/  @!P0 BRA `(.L_x_110) ;  /* 0x0000000000408947 */ /* 0x000fea0003800000 */
[----:B------:R-:W1:Y:S01]  /*76d0*/  LDCU.64 UR8, c[0x4][0x70] ;  /* 0x01000e00ff0877ac */ /* 0x000e620008000a00 */
[----:B------:R-:W-:Y:S01]  /*76e0*/  MOV R3, 0x0 ;  /* 0x0000000000037802 */ /* 0x000fe20000000f00 */
[----:B------:R-:W-:Y:S02]  /*76f0*/  HFMA2 R12, -RZ, RZ, 0, 5.9604644775390625e-08 ;  /* 0x00000001ff0c7431 */ /* 0x000fe400000001ff */
[----:B------:R-:W-:Y:S02]  /*7700*/  IMAD.MOV.U32 R8, RZ, RZ, 0x192 ;  /* 0x00000192ff087424 */ /* 0x000fe400078e00ff */
[----:B------:R-:W-:Y:S01]  /*7710*/  IMAD.MOV.U32 R13, RZ, RZ, RZ ;  /* 0x000000ffff0d7224 */ /* 0x000fe200078e00ff */
[----:B------:R-:W2:Y:S01]  /*7720*/  LDCU.64 UR6, c[0x4][0x78] ;  /* 0x01000f00ff0677ac */ /* 0x000ea20008000a00 */
[----:B------:R-:W3:Y:S01]  /*7730*/  LDC.64 R2, c[0x4][R3] ;  /* 0x0100000003027b82 */ /* 0x000ee20000000a00 */
[----:B------:R-:W5:Y:S01]  /*7740*/  LDCU.64 UR4, c[0x4][0x10] ;  /* 0x01000200ff0477ac */ /* 0x000f620008000a00 */
[----:B-1----:R-:W-:Y:S01]  /*7750*/  MOV R5, UR9 ;  /* 0x0000000900057c02 */ /* 0x002fe20008000f00 */
[----:B------:R-:W-:Y:S01]  /*7760*/  IMAD.U32 R4, RZ, RZ, UR8 ;  /* 0x00000008ff047e24 */ /* 0x000fe2000f8e00ff */
[----:B--2---:R-:W-:Y:S01]  /*7770*/  MOV R7, UR7 ;  /* 0x0000000700077c02 */ /* 0x004fe20008000f00 */
[----:B------:R-:W-:Y:S01]  /*7780*/  IMAD.U32 R6, RZ, RZ, UR6 ;  /* 0x00000006ff067e24 */ /* 0x000fe2000f8e00ff */
[----:B-----5:R-:W-:Y:S01]  /*7790*/  MOV R11, UR5 ;  /* 0x00000005000b7c02 */ /* 0x020fe20008000f00 */
[----:B------:R-:W-:Y:S02]  /*77a0*/  IMAD.U32 R10, RZ, RZ, UR4 ;  /* 0x00000004ff0a7e24 */ /* 0x000fe4000f8e00ff */
[----:B------:R-:W-:Y:S07]  /*77b0*/  LEPC R20, `(.L_x_110) ;  /* 0x000000001014794e */ /* 0x000fee0000000000 */
[----:B---34-:R-:W-:Y:S05]  /*77c0*/  CALL.ABS.NOINC R2 ;  /* 0x0000000002007343 */ /* 0x018fea0003c00000 */
.L_x_110:
[----:B---3--:R-:W-:Y:S01]  /*77d0*/  LOP3.LUT R3, R56, 0xffffe000, RZ, 0xc0, !PT ;  /* 0xffffe00038037812 */ /* 0x008fe200078ec0ff */
[----:B------:R-:W-:Y:S05]  /*77e0*/  WARPSYNC.ALL ;  /* 0x0000000000007948 */ /* 0x000fea0003800000 */
[----:B------:R-:W-:Y:S01]  /*77f0*/  R2UR UR4, R34 ;  /* 0x00000000220472ca */ /* 0x000fe200000e0000 */
[----:B------:R-:W1:Y:S01]  /*7800*/  S2R R92, SR_CgaCtaId ;  /* 0x00000000005c7919 */ /* 0x000e620000008800 */
[----:B----4-:R-:W-:Y:S01]  /*7810*/  LOP3.LUT R20, R52, 0xffffe000, RZ, 0xc0, !PT ;  /* 0xffffe00034147812 */ /* 0x010fe200078ec0ff */
[----:B------:R-:W-:Y:S01]  /*7820*/  BSSY.RECONVERGENT B0, `(.L_x_111) ;  /* 0x000005b000007945 */ /* 0x000fe20003800200 */
[----:B------:R-:W-:Y:S02]  /*7830*/  ISETP.NE.AND P6, PT, R85, RZ, PT ;  /* 0x000000ff5500720c */ /* 0x000fe40003fc5270 */
[----:B------:R-:W-:Y:S07]  /*7840*/  ISETP.NE.AND P0, PT, R77, RZ, PT ;  /* 0x000000ff4d00720c */ /* 0x000fee0003f05270 */
[----:B------:R-:W2:Y:S02]  /*7850*/  LDTM.16dp128bit.x8 R4, tmem[UR4+0x20] ;  /* 0x00002004000479ee */ /* 0x000ea40008180000 */
[----:B--2---:R-:W-:Y:S01]  /*7860*/  FMUL R0, R33, R4 ;  /* 0x0000000421007220 */ /* 0x004fe20000400000 */
[----:B------:R-:W-:Y:S01]  /*7870*/  LOP3.LUT R4, R57, 0xffffe000, RZ, 0xc0, !PT ;  /* 0xffffe00039047812 */ /* 0x000fe200078ec0ff */
        /* <DEDUP_REMOVED lines=8> */
[----:B------:R-:W-:Y:S01]  /*7900*/  FMUL R2, R33, R7 ;  /* 0x0000000721027220 */ /* 0x000fe20000400000 */
[----:B------:R-:W-:Y:S01]  /*7910*/  F2FP.TF32.F32.PACK_B R37, R37 ;  /* 0x00000025ff25723e */ /* 0x000fe200024050ff */
[----:B------:R-:W-:Y:S01]  /*7920*/  FFMA R38, R35, R3, R0 ;  /* 0x0000000323267223 */ /* 0x000fe20000000000 */
[C---:B------:R-:W-:Y:S01]  /*7930*/  FMUL R0, R33.reuse, R8 ;  /* 0x0000000821007220 */ /* 0x040fe20000400000 */
[----:B------:R-:W-:Y:S01]  /*7940*/  FMUL R6, R33, R13 ;  /* 0x0000000d21067220 */ /* 0x000fe20000400000 */
[----:B------:R-:W-:Y:S01]  /*7950*/  LOP3.LUT R13, R53, 0xffffe000, RZ, 0xc0, !PT ;  /* 0xffffe000350d7812 */ /* 0x000fe200078ec0ff */
[----:B------:R-:W-:Y:S01]  /*7960*/  FFMA R39, R35, R4, R2 ;  /* 0x0000000423277223 */ /* 0x000fe20000000002 */
[----:B------:R-:W-:Y:S01]  /*7970*/  F2FP.TF32.F32.PACK_B R38, R38 ;  /* 0x00000026ff26723e */ /* 0x000fe200024050ff */
[C---:B------:R-:W-:Y:S01]  /*7980*/  FMUL R2, R33.reuse, R9 ;  /* 0x0000000921027220 */ /* 0x040fe20000400000 */
[----:B------:R-:W-:Y:S01]  /*7990*/  FMUL R9, R33, R16 ;  /* 0x0000001021097220 */ /* 0x000fe20000400000 */
[----:B------:R-:W-:Y:S01]  /*79a0*/  FFMA R16, R35, R20, R0 ;  /* 0x0000001423107223 */ /* 0x000fe20000000000 */
[----:B------:R-:W-:Y:S01]  /*79b0*/  LOP3.LUT R0, R54, 0xffffe000, RZ, 0xc0, !PT ;  /* 0xffffe00036007812 */ /* 0x000fe200078ec0ff */
[C---:B------:R-:W-:Y:S01]  /*79c0*/  FMUL R3, R33.reuse, R10 ;  /* 0x0000000a21037220 */ /* 0x040fe20000400000 */
[----:B------:R-:W-:Y:S01]  /*79d0*/  F2FP.TF32.F32.PACK_B R39, R39 ;  /* 0x00000027ff27723e */ /* 0x000fe200024050ff */
[----:B------:R-:W-:Y:S01]  /*79e0*/  FMUL R7, R33, R14 ;  /* 0x0000000e21077220 */ /* 0x000fe20000400000 */
[----:B------:R-:W-:Y:S01]  /*79f0*/  LOP3.LUT R14, R55, 0xffffe000, RZ, 0xc0, !PT ;  /* 0xffffe000370e7812 */ /* 0x000fe200078ec0ff */
[----:B------:R-:W-:Y:S01]  /*7a00*/  FMUL R10, R33, R17 ;  /* 0x00000011210a7220 */ /* 0x000fe20000400000 */
[----:B------:R-:W-:Y:S01]  /*7a10*/  F2FP.TF32.F32.PACK_B R16, R16 ;  /* 0x00000010ff10723e */ /* 0x000fe200024050ff */
[----:B------:R-:W-:Y:S01]  /*7a20*/  FFMA R17, R35, R13, R2 ;  /* 0x0000000d23117223 */ /* 0x000fe20000000002 */
[----:B------:R-:W-:Y:S01]  /*7a30*/  LOP3.LUT R2, R48, 0xffffe000, RZ, 0xc0, !PT ;  /* 0xffffe00030027812 */ /* 0x000fe200078ec0ff */
        /* <DEDUP_REMOVED lines=8> */
[C---:B------:R-:W-:Y:S01]  /*7ac0*/  FFMA R19, R35.reuse, R14, R4 ;  /* 0x0000000e23137223 */ /* 0x040fe20000000004 */
[----:B------:R-:W-:Y:S01]  /*7ad0*/  F2FP.TF32.F32.PACK_B R18, R18 ;  /* 0x00000012ff12723e */ /* 0x000fe200024050ff */
[----:B------:R-:W-:Y:S01]  /*7ae0*/  FFMA R4, R35, R2, R5 ;  /* 0x0000000223047223 */ /* 0x000fe20000000005 */
[----:B------:R-:W-:Y:S01]  /*7af0*/  LOP3.LUT R2, R51, 0xffffe000, RZ, 0xc0, !PT ;  /* 0xffffe00033027812 */ /* 0x000fe200078ec0ff */
[----:B------:R-:W-:Y:S01]  /*7b00*/  FMUL R8, R33, R15 ;  /* 0x0000000f21087220 */ /* 0x000fe20000400000 */
[----:B------:R-:W-:Y:S01]  /*7b10*/  F2FP.TF32.F32.PACK_B R19, R19 ;  /* 0x00000013ff13723e */ /* 0x000fe200024050ff */
[C---:B------:R-:W-:Y:S01]  /*7b20*/  FFMA R5, R35.reuse, R0, R6 ;  /* 0x0000000023057223 */ /* 0x040fe20000000006 */
[----:B------:R-:W-:Y:S01]  /*7b30*/  LOP3.LUT R0, R44, 0xffffe000, RZ, 0xc0, !PT ;  /* 0xffffe0002c007812 */ /* 0x000fe200078ec0ff */
[----:B------:R2:W-:Y:S01]  /*7b40*/  STSM.16.M88.4 [R87+0x2400], R36 ;  /* 0x0024002457007844 */ /* 0x0005e20000000200 */
[----:B------:R-:W-:Y:S01]  /*7b50*/  F2FP.TF32.F32.PACK_B R4, R4 ;  /* 0x00000004ff04723e */ /* 0x000fe200024050ff */
[C---:B------:R-:W-:Y:S01]  /*7b60*/  FFMA R6, R35.reuse, R3, R7 ;  /* 0x0000000323067223 */ /* 0x040fe20000000007 */
[----:B------:R-:W-:Y:S05]  /*7b70*/  LOP3.LUT R3, R46, 0xffffe000, RZ, 0xc0, !PT ;  /* 0xffffe0002e037812 */ /* 0x000fea00078ec0ff */
[----:B------:R2:W-:Y:S01]  /*7b80*/  STSM.16.M88.4 [R86+0x2400], R16 ;  /* 0x0024001056007844 */ /* 0x0005e20000000200 */
[----:B------:R-:W-:Y:S01]  /*7b90*/  F2FP.TF32.F32.PACK_B R5, R5 ;  /* 0x00000005ff05723e */ /* 0x000fe200024050ff */
[----:B------:R-:W-:Y:S01]  /*7ba0*/  FFMA R7, R35, R2, R8 ;  /* 0x0000000223077223 */ /* 0x000fe20000000008 */
[----:B------:R-:W-:Y:S01]  /*7bb0*/  LOP3.LUT R2, R45, 0xffffe000, RZ, 0xc0, !PT ;  /* 0xffffe0002d027812 */ /* 0x000fe200078ec0ff */
[C---:B------:R-:W-:Y:S01]  /*7bc0*/  FFMA R8, R35.reuse, R0, R9 ;  /* 0x0000000023087223 */ /* 0x040fe20000000009 */
[----:B------:R-:W-:Y:S01]  /*7bd0*/  F2FP.TF32.F32.PACK_B R6, R6 ;  /* 0x00000006ff06723e */ /* 0x000fe200024050ff */
[----:B------:R-:W-:Y:S01]  /*7be0*/  IMAD.U32 R0, RZ, RZ, UR54 ;  /* 0x00000036ff007e24 */ /* 0x000fe2000f8e00ff */
        /* <DEDUP_REMOVED lines=9> */
[----:B------:R-:W-:Y:S02]  /*7c80*/  @P6 LEA R0, R0, UR50, 0x3 ;  /* 0x0000003200006c11 */ /* 0x000fe4000f8e18ff */
[----:B------:R-:W-:Y:S01]  /*7c90*/  LEA R2, R42, UR50, 0x3 ;  /* 0x000000322a027c11 */ /* 0x000fe2000f8e18ff */
[----:B------:R2:W-:Y:S01]  /*7ca0*/  STSM.16.M88.4 [R89+0x2000], R8 ;  /* 0x0020000859007844 */ /* 0x0005e20000000200 */
[----:B------:R-:W-:Y:S01]  /*7cb0*/  @P6 SHF.L.U32 R3, R75, 0x1f, RZ ;  /* 0x0000001f4b036819 */ /* 0x000fe200000006ff */
[----:B------:R-:W-:Y:S01]  /*7cc0*/  @P6 VIADD R0, R0, 0xa0 ;  /* 0x000000a000006836 */ /* 0x000fe20000000000 */
[----:B------:R-:W-:Y:S01]  /*7cd0*/  @!PT LDS RZ, [RZ] ;  /* 0x00000000fffff984 */ /* 0x000fe20000000800 */
[----:B------:R-:W-:Y:S01]  /*7ce0*/  @!PT LDS RZ, [RZ] ;  /* 0x00000000fffff984 */ /* 0x000fe20000000800 */
[----:B------:R-:W-:Y:S01]  /*7cf0*/  @!PT LDS RZ, [RZ] ;  /* 0x00000000fffff984 */ /* 0x000fe20000000800 */
[----:B------:R-:W-:Y:S01]  /*7d00*/  @!PT LDS RZ, [RZ] ;  /* 0x00000000fffff984 */ /* 0x000fe20000000800 */
[----:B------:R3:W-:Y:S06]  /*7d10*/  MEMBAR.ALL.CTA ;  /* 0x0000000000007992 */ /* 0x0007ec0000008000 */
[----:B---3--:R-:W3:Y:S01]  /*7d20*/  FENCE.VIEW.ASYNC.S ;  /* 0x00000000000073c6 */ /* 0x008ee20000000000 */
[----:B-1----:R-:W-:Y:S01]  /*7d30*/  @P6 PRMT R0, R92, 0x654, R0 ;  /* 0x000006545c006816 */ /* 0x002fe20000000000 */
[----:B---3--:R-:W-:Y:S06]  /*7d40*/  BAR.SYNC.DEFER_BLOCKING 0x1, 0x80 ;  /* 0x0042000000007b1d */ /* 0x008fec0000010000 */
[----:B------:R-:W-:Y:S05]  /*7d50*/  @P0 BRA `(.L_x_112) ;  /* 0x00000000001c0947 */ /* 0x000fea0003800000 */
[----:B------:R-:W-:Y:S02]  /*7d60*/  UIADD3 UR4, UP0, UPT, UR56, 0x680, URZ ;  /* 0x0000068038047890 */ /* 0x000fe4000ff1e0ff */
[----:B------:R-:W-:Y:S02]  /*7d70*/  UIADD3 UR40, UPT, UPT, UR50, 0x2400, URZ ;  /* 0x0000240032287890 */ /* 0x000fe4000fffe0ff */
[----:B------:R-:W-:Y:S02]  /*7d80*/  UIADD3 UR41, UPT, UPT, UR51, 0x20, URZ ;  /* 0x0000002033297890 */ /* 0x000fe4000fffe0ff */
[----:B------:R-:W-:Y:S09]  /*7d90*/  UIADD3.X UR5, UPT, UPT, URZ, UR57, URZ, UP0, !UPT ;  /* 0x00000039ff057290 */ /* 0x000ff200087fe4ff */
[----:B------:R1:W-:Y:S01]  /*7da0*/  UTMASTG.4D [UR40], [UR4] ;  /* 0x00000028040073b5 */ /* 0x0003e20008018000 */
[----:B------:R0:W-:Y:S01]  /*7db0*/  UTMACMDFLUSH ;  /* 0x00000000000079b7 */ /* 0x0001e20000000000 */
[----:B-1----:R-:W-:Y:S04]  /*7dc0*/  DEPBAR.LE SB0, 0x1 ;  /* 0x000080400000791a */ /* 0x002fe80000000000 */
.L_x_112:
[----:B------:R-:W-:Y:S05]  /*7dd0*/  BSYNC.RECONVERGENT B0 ;  /* 0x0000000000007941 */ /* 0x000fea0003800200 */
.L_x_111:
[----:B------:R-:W-:Y:S01]  /*7de0*/  BAR.SYNC.DEFER_BLOCKING 0x1, 0x80 ;  /* 0x0042000000007b1d */ /* 0x000fe20000010000 */
[----:B------:R-:W-:Y:S04]  /*7df0*/  UIADD3 UR45, UPT, UPT, UR54, 0x1, URZ ;  /* 0x00000001362d7890 */ /* 0x000fe8000fffe0ff */
[----:B------:R-:W-:Y:S04]  /*7e00*/  UISETP.NE.AND UP0, UPT, UR45, 0x4, UPT ;  /* 0x000000042d00788c */ /* 0x000fe8000bf05270 */
[----:B------:R-:W-:Y:S01]  /*7e10*/  USEL UR45, UR45, URZ, UP0 ;  /* 0x000000ff2d2d7287 */ /* 0x000fe20008000000 */
[----:B------:R1:W-:Y:S01]  /*7e20*/  @P6 SYNCS.ARRIVE.TRANS64.RED.A1T0 RZ, [R0+URZ], RZ ;  /* 0x000000ff00ff69a7 */ /* 0x0003e200081004ff */
[----:B------:R-:W-:Y:S01]  /*7e30*/  BSSY B1, `(.L_x_113) ;  /* 0x0000018000017945 */ /* 0x000fe20003800000 */
[----:B------:R-:W3:Y:S02]  /*7e40*/  @P6 SYNCS.PHASECHK.TRANS64.TRYWAIT P0, [R2+URZ+0x80], R3 ;  /* 0x00008003020065a7 */ /* 0x000ee400080011ff */
[----:B---3--:R-:W-:Y:S01]  /*7e50*/  @P6 SEL R90, RZ, 0x1, !P0 ;  /* 0x00000001ff5a6807 */ /* 0x008fe20004000000 */
[----:B-1----:R-:W-:Y:S06]  /*7e60*/  @!P6 BRA `(.L_x_114) ;  /* 0x000000000050e947 */ /* 0x002fec0003800000 */
[----:B------:R-:W-:Y:S01]  /*7e70*/  ISETP.NE.AND P1, PT, R91, RZ, PT ;  /* 0x000000ff5b00720c */ /* 0x000fe20003f25270 */
[----:B------:R-:W-:Y:S01]  /*7e80*/  BSSY B0, `(.L_x_115) ;  /* 0x000000a000007945 */ /* 0x000fe20003800000 */
[----:B------:R-:W-:Y:S11]  /*7e90*/  ISETP.NE.AND P0, PT, R90, RZ, PT ;  /* 0x000000ff5a00720c */ /* 0x000ff60003f05270 */
[----:B--2---:R-:W-:Y:S04]  /*7ea0*/  @P1 IMAD R4, R42, 0x2000, R43 ;  /* 0x000020002a041824 */ /* 0x004fe800078e022b */
[----:B------:R-:W-:Y:S05]  /*7eb0*/  @P1 VIADD R3, R4, UR50 ;  /* 0x0000003204031c36 */ /* 0x000fea0008000000 */
[----:B------:R-:W-:Y:S01]  /*7ec0*/  @P1 IADD3 R0, PT, PT, R93, R3, RZ ;  /* 0x000000035d001210 */ /* 0x000fe20007ffe0ff */
[----:B------:R-:W-:Y:S01]  /*7ed0*/  @P1 IMAD.IADD R3, R81, 0x1, R3 ;  /* 0x0000000151031824 */ /* 0x000fe200078e0203 */
[----:B------:R-:W-:Y:S06]  /*7ee0*/  @P0 BRA `(.L_x_116) ;  /* 0x00000000000c0947 */ /* 0x000fec0003800000 */
[----:B------:R-:W-:Y:S04]  /*7ef0*/  SHF.L.U32 R5, R75, 0x1f, RZ ;  /* 0x0000001f4b057819 */ /* 0x000fe800000006ff */
[----:B------:R-:W1:Y:S02]  /*7f00*/  SYNCS.PHASECHK.TRANS64.TRYWAIT P0, [R2+URZ+0x80], R5 ;  /* 0x00008005020075a7 */ /* 0x000e6400080011ff */
[----:B-1----:R-:W-:Y:S05]  /*7f10*/  @!P0 BRA `(.L_x_117) ;  /* 0x0000001c00d08947 */ /* 0x002fea0003800000 */
.L_x_116:
[----:B------:R-:W-:Y:S05]  /*7f20*/  BSYNC B0 ;  /* 0x0000000000007941 */ /* 0x000fea0003800000 */
.L_x_115:
[----:B------:R-:W-:Y:S02]  /*7f30*/  ISETP.NE.AND P0, PT, R91, RZ, PT ;  /* 0x000000ff5b00720c */ /* 0x000fe40003f05270 */
[----:B------:R-:W-:Y:S11]  /*7f40*/  IADD3 R42, PT, PT, R42, 0x1, RZ ;  /* 0x000000012a2a7810 */ /* 0x000ff60007ffe0ff */
[----:B-1----:R-:W-:Y:S01]  /*7f50*/  @P0 IMAD.IADD R2, R81, 0x1, R0 ;  /* 0x0000000151020824 */ /* 0x002fe200078e0200 */
[----:B------:R-:W-:Y:S05]  /*7f60*/  @P0 WARPSYNC.ALL ;  /* 0x0000000000000948 */ /* 0x000fea0003800000 */
[----:B------:R1:W3:Y:S04]  /*7f70*/  @P0 LDSM.16.M88.4 R56, [R4+UR50+0x400] ;  /* 0x000400320438083b */ /* 0x0002e80008000200 */
[----:B------:R1:W4:Y:S04]  /*7f80*/  @P0 LDSM.16.M88.4 R52, [R3+0x400] ;  /* 0x000400000334083b */ /* 0x0003280000000200 */
[----:B------:R1:W2:Y:S04]  /*7f90*/  @P0 LDSM.16.M88.4 R48, [R0+0x400] ;  /* 0x000400000030083b */ /* 0x0002a80000000200 */
[----:B------:R1:W1:Y:S02]  /*7fa0*/  @P0 LDSM.16.M88.4 R44, [R2+0x400] ;  /* 0x00040000022c083b */ /* 0x0002640000000200 */
.L_x_114:
[----:B------:R-:W-:Y:S05]  /*7fb0*/  BSYNC B1 ;  /* 0x0000000000017941 */ /* 0x000fea0003800000 */
.L_x_113:
[----:B-1----:R-:W-:Y:S05]  /*7fc0*/  VIADD R0, R34, 0x40 ;  /* 0x0000004022007836 */ /* 0x002fea0000000000 */
[----:B------:R-:W-:Y:S04]  /*7fd0*/  SHF.R.U32.HI R0, RZ, 0x15, R0 ;  /* 0x00000015ff007819 */ /* 0x000fe80000011600 */
[----:B------:R-:W-:Y:S11]  /*7fe0*/  LOP3.LUT P0, RZ, R0, 0x3, R78, 0x48, !PT ;  /* 0x0000000300ff7812 */ /* 0x000ff6000780484e */
[----:B------:R-:W-:Y:S02]  /*7ff0*/  @!UPT UIADD3 URZ, UPT, UPT, URZ, URZ, URZ ;  /* 0x000000fffffff290 */ /* 0x000fe4000fffe0ff */
[----:B------:R-:W-:Y:S05]  /*8000*/  @!P0 BRA `(.L_x_118) ;  /* 0x0000000000408947 */ /* 0x000fea0003800000 */
[----:B------:R-:W1:Y:S01]  /*8010*/  LDCU.64 UR8, c[0x4][0x70] ;  /* 0x01000e00ff0877ac */ /* 0x000e620008000a00 */
[----:B------:R-:W-:Y:S01]  /*8020*/  MOV R3, 0x0 ;  /* 0x0000000000037802 */ /* 0x000fe20000000f00 */
[----:B------:R-:W-:Y:S02]  /*8030*/  HFMA2 R12, -RZ, RZ, 0, 5.9604644775390625e-08 ;  /* 0x00000001ff0c7431 */ /* 0x000fe400000001ff */
[----:B--2---:R-:W-:Y:S02]  /*8040*/  IMAD.MOV.U32 R8, RZ, RZ, 0x192 ;  /* 0x00000192ff087424 */ /* 0x004fe400078e00ff */
        /* <DEDUP_REMOVED lines=12> */
.L_x_118:
[----:B---3--:R-:W-:Y:S01]  /*8110*/  LOP3.LUT R3, R56, 0xffffe000, RZ, 0xc0, !PT ;  /* 0xffffe00038037812 */ /* 0x008fe200078ec0ff */
[----:B------:R-:W-:Y:S05]  /*8120*/  WARPSYNC.ALL ;  /* 0x0000000000007948 */ /* 0x000fea0003800000 */
[----:B------:R-:W-:Y:S01]  /*8130*/  R2UR UR4, R34 ;  /* 0x00000000220472ca */ /* 0x000fe200000e0000 */
[----:B------:R-:W-:Y:S01]  /*8140*/  BSSY.RECONVERGENT B0, `(.L_x_119) ;  /* 0x000005c000007945 */ /* 0x000fe20003800200 */
[----:B----4-:R-:W-:Y:S02]  /*8150*/  LOP3.LUT R20, R52, 0xffffe000, RZ, 0xc0, !PT ;  /* 0xffffe00034147812 */ /* 0x010fe400078ec0ff */
[----:B------:R-:W-:Y:S02]  /*8160*/  LOP3.LUT R21, R53, 0xffffe000, RZ, 0xc0, !PT ;  /* 0xffffe00035157812 */ /* 0x000fe400078ec0ff */
[----:B------:R-:W-:Y:S02]  /*8170*/  LOP3.LUT R40, R54, 0xffffe000, RZ, 0xc0, !PT ;  /* 0xffffe00036287812 */ /* 0x000fe400078ec0ff */
[----:B------:R-:W-:Y:S02]  /*8180*/  ISETP.NE.AND P6, PT, R85, RZ, PT ;  /* 0x000000ff5500720c */ /* 0x000fe40003fc5270 */
[----:B------:R-:W-:Y:S03]  /*8190*/  ISETP.NE.AND P0, PT, R77, RZ, PT ;  /* 0x000000ff4d00720c */ /* 0x000fe60003f05270 */
[----:B--2---:R-:W1:Y:S02]  /*81a0*/  LDTM.16dp128bit.x8 R4, tmem[UR4+0x40] ;  /* 0x00004004000479ee */ /* 0x004e640008180000 */
[----:B-1----:R-:W-:Y:S01]  /*81b0*/  FMUL R0, R33, R4 ;  /* 0x0000000421007220 */ /* 0x002fe20000400000 */
        /* <DEDUP_REMOVED lines=12> */
[----:B------:R-:W-:Y:S01]  /*8280*/  FMUL R0, R33, R8 ;  /* 0x0000000821007220 */ /* 0x000fe20000400000 */
[----:B------:R-:W-:Y:S01]  /*8290*/  FFMA R39, R35, R4, R2 ;  /* 0x0000000423277223 */ /* 0x000fe20000000002 */
[C---:B------:R-:W-:Y:S01]  /*82a0*/  FMUL R2, R33.reuse, R9 ;  /* 0x0000000921027220 */ /* 0x040fe20000400000 */
[C---:B------:R-:W-:Y:S01]  /*82b0*/  FMUL R3, R33.reuse, R10 ;  /* 0x0000000a21037220 */ /* 0x040fe20000400000 */
[----:B------:R-:W-:Y:S01]  /*82c0*/  F2FP.TF32.F32.PACK_B R38, R38 ;  /* 0x00000026ff26723e */ /* 0x000fe200024050ff */
[----:B------:R-:W-:Y:S01]  /*82d0*/  FMUL R9, R33, R16 ;  /* 0x0000001021097220 */ /* 0x000fe20000400000 */
[----:B------:R-:W-:Y:S01]  /*82e0*/  F2FP.TF32.F32.PACK_B R39, R39 ;  /* 0x00000027ff27723e */ /* 0x000fe200024050ff */
[----:B------:R-:W-:Y:S01]  /*82f0*/  FFMA R16, R35, R20, R0 ;  /* 0x0000001423107223 */ /* 0x000fe20000000000 */
[----:B------:R-:W-:Y:S01]  /*8300*/  LOP3.LUT R0, R55, 0xffffe000, RZ, 0xc0, !PT ;  /* 0xffffe00037007812 */ /* 0x000fe200078ec0ff */
[C---:B------:R-:W-:Y:S01]  /*8310*/  FMUL R4, R33.reuse, R11 ;  /* 0x0000000b21047220 */ /* 0x040fe20000400000 */
[----:B------:R-:W-:Y:S01]  /*8320*/  FMUL R10, R33, R17 ;  /* 0x00000011210a7220 */ /* 0x000fe20000400000 */
[----:B------:R-:W-:Y:S01]  /*8330*/  FFMA R17, R35, R21, R2 ;  /* 0x0000001523117223 */ /* 0x000fe20000000002 */
[----:B------:R-:W-:Y:S01]  /*8340*/  LOP3.LUT R2, R48, 0xffffe000, RZ, 0xc0, !PT ;  /* 0xffffe00030027812 */ /* 0x000fe200078ec0ff */
[----:B------:R-:W-:Y:S01]  /*8350*/  FMUL R11, R33, R18 ;  /* 0x00000012210b7220 */ /* 0x000fe20000400000 */
[----:B------:R-:W-:Y:S01]  /*8360*/  F2FP.TF32.F32.PACK_B R16, R16 ;  /* 0x00000010ff10723e */ /* 0x000fe200024050ff */
[----:B------:R-:W-:Y:S01]  /*8370*/  FFMA R18, R35, R40, R3 ;  /* 0x0000002823127223 */ /* 0x000fe20000000003 */
[----:B------:R-:W-:Y:S01]  /*8380*/  LOP3.LUT R3, R49, 0xffffe000, RZ, 0xc0, !PT ;  /* 0xffffe00031037812 */ /* 0x000fe200078ec0ff */
[C---:B------:R-:W-:Y:S01]  /*8390*/  FMUL R6, R33.reuse, R13 ;  /* 0x0000000d21067220 */ /* 0x040fe20000400000 */
[----:B------:R-:W-:Y:S01]  /*83a0*/  LOP3.LUT R13, R50, 0xffffe000, RZ, 0xc0, !PT ;  /* 0xffffe000320d7812 */ /* 0x000fe200078ec0ff */
[----:B------:R-:W-:Y:S01]  /*83b0*/  FMUL R7, R33, R14 ;  /* 0x0000000e21077220 */ /* 0x000fe20000400000 */
[----:B------:R-:W-:Y:S01]  /*83c0*/  LOP3.LUT R14, R51, 0xffffe000, RZ, 0xc0, !PT ;  /* 0xffffe000330e7812 */ /* 0x000fe200078ec0ff */
[----:B------:R-:W-:Y:S01]  /*83d0*/  FMUL R12, R33, R19 ;  /* 0x00000013210c7220 */ /* 0x000fe20000400000 */
[----:B------:R-:W-:Y:S01]  /*83e0*/  F2FP.TF32.F32.PACK_B R17, R17 ;  /* 0x00000011ff11723e */ /* 0x000fe200024050ff */
[C---:B------:R-:W-:Y:S01]  /*83f0*/  FFMA R19, R35.reuse, R0, R4 ;  /* 0x0000000023137223 */ /* 0x040fe20000000004 */
[----:B------:R-:W-:Y:S01]  /*8400*/  LOP3.LUT R0, R44, 0xffffe000, RZ, 0xc0, !PT ;  /* 0xffffe0002c007812 */ /* 0x000fe200078ec0ff */
        /* <DEDUP_REMOVED lines=8> */
[----:B------:R-:W-:Y:S01]  /*8490*/  FFMA R6, R35, R13, R7 ;  /* 0x0000000d23067223 */ /* 0x000fe20000000007 */
[----:B------:R-:W-:Y:S01]  /*84a0*/  LOP3.LUT R13, R47, 0xffffe000, RZ, 0xc0, !PT ;  /* 0xffffe0002f0d7812 */ /* 0x000fe200078ec0ff */
[C---:B------:R-:W-:Y:S01]  /*84b0*/  FFMA R7, R35.reuse, R14, R8 ;  /* 0x0000000e23077223 */ /* 0x040fe20000000008 */
[C---:B------:R-:W-:Y:S03]  /*84c0*/  FFMA R8, R35.reuse, R0, R9 ;  /* 0x0000000023087223 */ /* 0x040fe60000000009 */
[----:B------:R1:W-:Y:S01]  /*84d0*/  STSM.16.M88.4 [R86+0x4400], R16 ;  /* 0x0044001056007844 */ /* 0x0003e20000000200 */
[----:B------:R-:W-:Y:S01]  /*84e0*/  F2FP.TF32.F32.PACK_B R4, R4 ;  /* 0x00000004ff04723e */ /* 0x000fe200024050ff */
[C---:B------:R-:W-:Y:S01]  /*84f0*/  FFMA R9, R35.reuse, R2, R10 ;  /* 0x0000000223097223 */ /* 0x040fe2000000000a */
[----:B------:R-:W-:Y:S01]  /*8500*/  F2FP.TF32.F32.PACK_B R5, R5 ;  /* 0x00000005ff05723e */ /* 0x000fe200024050ff */
[C---:B------:R-:W-:Y:S01]  /*8510*/  FFMA R10, R35.reuse, R3, R11 ;  /* 0x00000003230a7223 */ /* 0x040fe2000000000b */
[----:B------:R-:W-:Y:S01]  /*8520*/  FFMA R11, R35, R13, R12 ;  /* 0x0000000d230b7223 */ /* 0x000fe2000000000c */
[----:B------:R-:W-:Y:S01]  /*8530*/  F2FP.TF32.F32.PACK_B R6, R6 ;  /* 0x00000006ff06723e */ /* 0x000fe200024050ff */
[----:B------:R-:W-:Y:S01]  /*8540*/  IMAD.U32 R14, RZ, RZ, UR45 ;  /* 0x0000002dff0e7e24 */ /* 0x000fe2000f8e00ff */
[----:B------:R-:W-:Y:S02]  /*8550*/  F2FP.TF32.F32.PACK_B R7, R7 ;  /* 0x00000007ff07723e */ /* 0x000fe400024050ff */
[----:B------:R-:W-:Y:S02]  /*8560*/  F2FP.TF32.F32.PACK_B R8, R8 ;  /* 0x00000008ff08723e */ /* 0x000fe400024050ff */
[----:B------:R-:W-:Y:S01]  /*8570*/  F2FP.TF32.F32.PACK_B R9, R9 ;  /* 0x00000009ff09723e */ /* 0x000fe200024050ff */
[----:B------:R1:W-:Y:S01]  /*8580*/  STSM.16.M88.4 [R88+0x4000], R4 ;  /* 0x0040000458007844 */ /* 0x0003e20000000200 */
        /* <DEDUP_REMOVED lines=12> */
[----:B--2---:R-:W2:Y:S01]  /*8650*/  FENCE.VIEW.ASYNC.S ;  /* 0x00000000000073c6 */ /* 0x004ea20000000000 */
[----:B------:R-:W-:Y:S01]  /*8660*/  @P6 PRMT R14, R92, 0x654, R14 ;  /* 0x000006545c0e6816 */ /* 0x000fe2000000000e */
[----:B--2---:R-:W-:Y:S06]  /*8670*/  BAR.SYNC.DEFER_BLOCKING 0x1, 0x80 ;  /* 0x0042000000007b1d */ /* 0x004fec0000010000 */
[----:B------:R-:W-:Y:S05]  /*8680*/  @P0 BRA `(.L_x_120) ;  /* 0x00000000001c0947 */ /* 0x000fea0003800000 */
[----:B------:R-:W-:Y:S02]  /*8690*/  UIADD3 UR4, UP0, UPT, UR56, 0x680, URZ ;  /* 0x0000068038047890 */ /* 0x000fe4000ff1e0ff */
[----:B------:R-:W-:Y:S02]  /*86a0*/  UIADD3 UR40, UPT, UPT, UR50, 0x4400, URZ ;  /* 0x0000440032287890 */ /* 0x000fe4000fffe0ff */
[----:B------:R-:W-:Y:S02]  /*86b0*/  UIADD3 UR41, UPT, UPT, UR51, 0x40, URZ ;  /* 0x0000004033297890 */ /* 0x000fe4000fffe0ff */
[----:B------:R-:W-:Y:S09]  /*86c0*/  UIADD3.X UR5, UPT, UPT, URZ, UR57, URZ, UP0, !UPT ;  /* 0x00000039ff057290 */ /* 0x000ff200087fe4ff */
[----:B------:R2:W-:Y:S01]  /*86d0*/  UTMASTG.4D [UR40], [UR4] ;  /* 0x00000028040073b5 */ /* 0x0005e20008018000 */
[----:B------:R0:W-:Y:S01]  /*86e0*/  UTMACMDFLUSH ;  /* 0x00000000000079b7 */ /* 0x0001e20000000000 */
[----:B--2---:R-:W-:Y:S04]  /*86f0*/  DEPBAR.LE SB0, 0x1 ;  /* 0x000080400000791a */ /* 0x004fe80000000000 */
.L_x_120:
[----:B------:R-:W-:Y:S05]  /*8700*/  BSYNC.RECONVERGENT B0 ;  /* 0x0000000000007941 */ /* 0x000fea0003800200 */
.L_x_119:
        /* <DEDUP_REMOVED lines=8> */
[----:B--2---:R-:W-:Y:S06]  /*8790*/  @!P6 BRA `(.L_x_122) ;  /* 0x000000000050e947 */ /* 0x004fec0003800000 */
        /* <DEDUP_REMOVED lines=8> */
[----:B------:R-:W-:Y:S04]  /*8820*/  SHF.L.U32 R0, R75, 0x1f, RZ ;  /* 0x0000001f4b007819 */ /* 0x000fe800000006ff */
[----:B------:R-:W2:Y:S02]  /*8830*/  SYNCS.PHASECHK.TRANS64.TRYWAIT P0, [R2+URZ+0x80], R0 ;  /* 0x00008000020075a7 */ /* 0x000ea400080011ff */
[----:B--2---:R-:W-:Y:S05]  /*8840*/  @!P0 BRA `(.L_x_125) ;  /* 0x0000001400988947 */ /* 0x004fea0003800000 */
.L_x_124:
[----:B------:R-:W-:Y:S05]  /*8850*/  BSYNC B0 ;  /* 0x0000000000007941 */ /* 0x000fea0003800000 */
.L_x_123:
[----:B------:R-:W-:Y:S11]  /*8860*/  ISETP.NE.AND P0, PT, R91, RZ, PT ;  /* 0x000000ff5b00720c */ /* 0x000ff60003f05270 */
[----:B------:R-:W-:Y:S02]  /*8870*/  @!UPT UIADD3 URZ, UPT, UPT, URZ, URZ, URZ ;  /* 0x000000fffffff290 */ /* 0x000fe4000fffe0ff */
[----:B--2---:R-:W-:Y:S01]  /*8880*/  @P0 IADD3 R0, PT, PT, R81, R93, RZ ;  /* 0x0000005d51000210 */ /* 0x004fe20007ffe0ff */
[----:B------:R-:W-:Y:S05]  /*8890*/  @P0 WARPSYNC.ALL ;  /* 0x0000000000000948 */ /* 0x000fea0003800000 */
[----:B------:R2:W3:Y:S04]  /*88a0*/  @P0 LDSM.16.M88.4 R56, [R42+UR50+0x400] ;  /* 0x000400322a38083b */ /* 0x0004e80008000200 */
[----:B------:R2:W4:Y:S04]  /*88b0*/  @P0 LDSM.16.M88.4 R52, [R3+0x400] ;  /* 0x000400000334083b */ /* 0x0005280000000200 */
[----:B------:R2:W1:Y:S04]  /*88c0*/  @P0 LDSM.16.M88.4 R48, [R93+0x400] ;  /* 0x000400005d30083b */ /* 0x0004680000000200 */
[----:B------:R2:W1:Y:S02]  /*88d0*/  @P0 LDSM.16.M88.4 R44, [R0+0x400] ;  /* 0x00040000002c083b */ /* 0x0004640000000200 */
.L_x_122:
[----:B------:R-:W-:Y:S05]  /*88e0*/  BSYNC B1 ;  /* 0x0000000000017941 */ /* 0x000fea0003800000 */
.L_x_121:
[----:B--2---:R-:W-:Y:S05]  /*88f0*/  VIADD R0, R34, 0x60 ;  /* 0x0000006022007836 */ /* 0x004fea0000000000 */
[----:B------:R-:W-:Y:S04]  /*8900*/  SHF.R.U32.HI R0, RZ, 0x15, R0 ;  /* 0x00000015ff007819 */ /* 0x000fe80000011600 */
[----:B------:R-:W-:Y:S11]  /*8910*/  LOP3.LUT P0, RZ, R0, 0x3, R78, 0x48, !PT ;  /* 0x0000000300ff7812 */ /* 0x000ff6000780484e */
[----:B------:R-:W-:Y:S02]  /*8920*/  @!UPT UIADD3 URZ, UPT, UPT, URZ, URZ, URZ ;  /* 0x000000fffffff290 */ /* 0x000fe4000fffe0ff */
[----:B------:R-:W-:Y:S05]  /*8930*/  @!P0 BRA `(.L_x_126) ;  /* 0x0000000000408947 */ /* 0x000fea0003800000 */
[----:B------:R-:W2:Y:S01]  /*8940*/  LDCU.64 UR8, c[0x4][0x70] ;  /* 0x01000e00ff0877ac */ /* 0x000ea20008000a00 */
[----:B------:R-:W-:Y:S01]  /*8950*/  MOV R3, 0x0 ;  /* 0x0000000000037802 */ /* 0x000fe20000000f00 */
[----:B------:R-:W-:Y:S02]  /*8960*/  HFMA2 R12, -RZ, RZ, 0, 5.9604644775390625e-08 ;  /* 0x00000001ff0c7431 */ /* 0x000fe400000001ff */
[----:B-1----:R-:W-:Y:S02]  /*8970*/  IMAD.MOV.U32 R8, RZ, RZ, 0x192 ;  /* 0x00000192ff087424 */ /* 0x002fe400078e00ff */
[----:B------:R-:W-:Y:S01]  /*8980*/  IMAD.MOV.U32 R13, RZ, RZ, RZ ;  /* 0x000000ffff0d7224 */ /* 0x000fe200078e00ff */
[----:B------:R-:W1:Y:S01]  /*8990*/  LDCU.64 UR6, c[0x4][0x78] ;  /* 0x01000f00ff0677ac */ /* 0x000e620008000a00 */
[----:B------:R-:W3:Y:S01]  /*89a0*/  LDC.64 R2, c[0x4][R3] ;  /* 0x0100000003027b82 */ /* 0x000ee20000000a00 */
[----:B------:R-:W5:Y:S01]  /*89b0*/  LDCU.64 UR4, c[0x4][0x10] ;  /* 0x01000200ff0477ac */ /* 0x000f620008000a00 */
[----:B--2---:R-:W-:Y:S01]  /*89c0*/  MOV R5, UR9 ;  /* 0x0000000900057c02 */ /* 0x004fe20008000f00 */
[----:B------:R-:W-:Y:S01]  /*89d0*/  IMAD.U32 R4, RZ, RZ, UR8 ;  /* 0x00000008ff047e24 */ /* 0x000fe2000f8e00ff */
[----:B-1----:R-:W-:Y:S01]  /*89e0*/  MOV R7, UR7 ;  /* 0x0000000700077c02 */ /* 0x002fe20008000f00 */
[----:B------:R-:W-:Y:S01]  /*89f0*/  IMAD.U32 R6, RZ, RZ, UR6 ;  /* 0x00000006ff067e24 */ /* 0x000fe2000f8e00ff */
[----:B-----5:R-:W-:Y:S01]  /*8a00*/  MOV R11, UR5 ;  /* 0x00000005000b7c02 */ /* 0x020fe20008000f00 */
[----:B------:R-:W-:Y:S02]  /*8a10*/  IMAD.U32 R10, RZ, RZ, UR4 ;  /* 0x00000004ff0a7e24 */ /* 0x000fe4000f8e00ff */
[----:B------:R-:W-:Y:S07]  /*8a20*/  LEPC R20, `(.L_x_126) ;  /* 0x000000001014794e */ /* 0x000fee0000000000 */
[----:B---34-:R-:W-:Y:S05]  /*8a30*/  CALL.ABS.NOINC R2 ;  /* 0x0000000002007343 */ /* 0x018fea0003c00000 */
.L_x_126:
[----:B------:R-:W-:Y:S01]  /*8a40*/  ISETP.NE.AND P0, PT, R77, RZ, PT ;  /* 0x000000ff4d00720c */ /* 0x000fe20003f05270 */
[----:B------:R-:W-:Y:S05]  /*8a50*/  WARPSYNC.ALL ;  /* 0x0000000000007948 */ /* 0x000fea0003800000 */
[----:B------:R-:W-:Y:S01]  /*8a60*/  R2UR UR4, R34 ;  /* 0x00000000220472ca */ /* 0x000fe200000e0000 */
[----:B------:R-:W-:Y:S01]  /*8a70*/  BSSY.RECONVERGENT B0, `(.L_x_127) ;  /* 0x000005a000007945 */ /* 0x000fe20003800200 */
[----:B------:R-:W-:Y:S02]  /*8a80*/  R2UR UR5, R41 ;  /* 0x00000000290572ca */ /* 0x000fe400000e0000 */
[----:B---3--:R-:W-:Y:S02]  /*8a90*/  LOP3.LUT R0, R56, 0xffffe000, RZ, 0xc0, !PT ;  /* 0xffffe00038007812 */ /* 0x008fe400078ec0ff */
[----:B------:R-:W-:Y:S02]  /*8aa0*/  LOP3.LUT R2, R57, 0xffffe000, RZ, 0xc0, !PT ;  /* 0xffffe00039027812 */ /* 0x000fe400078ec0ff */
[----:B------:R-:W-:Y:S02]  /*8ab0*/  LOP3.LUT R3, R58, 0xffffe000, RZ, 0xc0, !PT ;  /* 0xffffe0003a037812 */ /* 0x000fe400078ec0ff */
[----:B------:R-:W-:Y:S02]  /*8ac0*/  LOP3.LUT R20, R59, 0xffffe000, RZ, 0xc0, !PT ;  /* 0xffffe0003b147812 */ /* 0x000fe400078ec0ff */
[----:B----4-:R-:W-:Y:S01]  /*8ad0*/  LOP3.LUT R21, R52, 0xffffe000, RZ, 0xc0, !PT ;  /* 0xffffe00034157812 */ /* 0x010fe200078ec0ff */
[----:B-1----:R-:W1:Y:S01]  /*8ae0*/  LDTM.16dp128bit.x8 R4, tmem[UR4+0x60] ;  /* 0x00006004000479ee */ /* 0x002e620008180000 */
[----:B------:R-:W-:Y:S01]  /*8af0*/  LOP3.LUT R34, R53, 0xffffe000, RZ, 0xc0, !PT ;  /* 0xffffe00035227812 */ /* 0x000fe200078ec0ff */
[----:B------:R-:W-:Y:S01]  /*8b00*/  UIADD3 UR5, UPT, UPT, UR5, 0xf0, URZ ;  /* 0x000000f005057890 */ /* 0x000fe2000fffe0ff */
[----:B------:R-:W-:Y:S01]  /*8b10*/  LOP3.LUT R36, R54, 0xffffe000, RZ, 0xc0, !PT ;  /* 0xffffe00036247812 */ /* 0x000fe200078ec0ff */
[----:B------:R-:W-:Y:S01]  /*8b20*/  NOP ;  /* 0x0000000000007918 */ /* 0x000fe20000000000 */
[----:B------:R-:W-:Y:S01]  /*8b30*/  LOP3.LUT R37, R55, 0xffffe000, RZ, 0xc0, !PT ;  /* 0xffffe00037257812 */ /* 0x000fe200078ec0ff */
[----:B------:R-:W-:Y:S01]  /*8b40*/  UPRMT UR5, UR48, 0x654, UR5 ;  /* 0x0000065430057896 */ /* 0x000fe20008000005 */
[----:B------:R-:W-:Y:S02]  /*8b50*/  LOP3.LUT R38, R48, 0xffffe000, RZ, 0xc0, !PT ;  /* 0xffffe00030267812 */ /* 0x000fe400078ec0ff */
[----:B------:R-:W-:Y:S02]  /*8b60*/  LOP3.LUT R39, R49, 0xffffe000, RZ, 0xc0, !PT ;  /* 0xffffe00031277812 */ /* 0x000fe400078ec0ff */
[----:B------:R-:W-:Y:S02]  /*8b70*/  LOP3.LUT R40, R50, 0xffffe000, RZ, 0xc0, !PT ;  /* 0xffffe00032287812 */ /* 0x000fe400078ec0ff */
[----:B------:R-:W-:Y:S02]  /*8b80*/  LOP3.LUT R41, R51, 0xffffe000, RZ, 0xc0, !PT ;  /* 0xffffe00033297812 */ /* 0x000fe400078ec0ff */
[----:B------:R-:W-:Y:S01]  /*8b90*/  LOP3.LUT R42, R44, 0xffffe000, RZ, 0xc0, !PT ;  /* 0xffffe0002c2a7812 */ /* 0x000fe200078ec0ff */
[----:B-1----:R-:W-:Y:S01]  /*8ba0*/  SYNCS.ARRIVE.TRANS64.RED.A1T0 RZ, [UR5], RZ ;  /* 0x000000ffffff79a7 */ /* 0x002fe20008100405 */
[----:B------:R-:W-:Y:S02]  /*8bb0*/  LOP3.LUT R43, R45, 0xffffe000, RZ, 0xc0, !PT ;  /* 0xffffe0002d2b7812 */ /* 0x000fe400078ec0ff */
[----:B------:R-:W-:Y:S02]  /*8bc0*/  LOP3.LUT R44, R46, 0xffffe000, RZ, 0xc0, !PT ;  /* 0xffffe0002e2c7812 */ /* 0x000fe400078ec0ff */
[----:B------:R-:W-:Y:S01]  /*8bd0*/  LOP3.LUT R45, R47, 0xffffe000, RZ, 0xc0, !PT ;  /* 0xffffe0002f2d7812 */ /* 0x000fe200078ec0ff */
[C---:B------:R-:W-:Y:S01]  /*8be0*/  FMUL R4, R33.reuse, R4 ;  /* 0x0000000421047220 */ /* 0x040fe20000400000 */
[C---:B------:R-:W-:Y:S01]  /*8bf0*/  FMUL R5, R33.reuse, R5 ;  /* 0x0000000521057220 */ /* 0x040fe20000400000 */
[C---:B------:R-:W-:Y:S01]  /*8c00*/  FMUL R6, R33.reuse, R6 ;  /* 0x0000000621067220 */ /* 0x040fe20000400000 */
[----:B------:R-:W-:Y:S01]  /*8c10*/  FMUL R7, R33, R7 ;  /* 0x0000000721077220 */ /* 0x000fe20000400000 */
[----:B------:R-:W-:Y:S01]  /*8c20*/  FFMA R4, R35, R0, R4 ;  /* 0x0000000023047223 */ /* 0x000fe20000000004 */
[----:B------:R-:W-:Y:S01]  /*8c30*/  FMUL R8, R33, R8 ;  /* 0x0000000821087220 */ /* 0x000fe20000400000 */
[----:B------:R-:W-:Y:S01]  /*8c40*/  FFMA R5, R35, R2, R5 ;  /* 0x0000000223057223 */ /* 0x000fe20000000005 */
[----:B------:R-:W-:Y:S01]  /*8c50*/  FMUL R9, R33, R9 ;  /* 0x0000000921097220 */ /* 0x000fe20000400000 */
[----:B------:R-:W-:Y:S01]  /*8c60*/  FFMA R6, R35, R3, R6 ;  /* 0x0000000323067223 */ /* 0x000fe20000000006 */
[----:B------:R-:W-:Y:S01]  /*8c70*/  F2FP.TF32.F32.PACK_B R4, R4 ;  /* 0x00000004ff04723e */ /* 0x000fe200024050ff */
[----:B------:R-:W-:Y:S01]  /*8c80*/  FMUL R10, R33, R10 ;  /* 0x0000000a210a7220 */ /* 0x000fe20000400000 */
[----:B------:R-:W-:Y:S01]  /*8c90*/  F2FP.TF32.F32.PACK_B R5, R5 ;  /* 0x00000005ff05723e */ /* 0x000fe200024050ff */
[----:B------:R-:W-:Y:S01]  /*8ca0*/  FFMA R7, R35, R20, R7 ;  /* 0x0000001423077223 */ /* 0x000fe20000000007 */
[----:B------:R-:W-:Y:S01]  /*8cb0*/  FMUL R11, R33, R11 ;  /* 0x0000000b210b7220 */ /* 0x000fe20000400000 */
        /* <DEDUP_REMOVED lines=8> */
[----:B------:R-:W-:Y:S01]  /*8d40*/  F2FP.TF32.F32.PACK_B R6, R6 ;  /* 0x00000006ff06723e */ /* 0x000fe200024050ff */
[----:B------:R-:W-:Y:S01]  /*8d50*/  FFMA R12, R35, R38, R12 ;  /* 0x00000026230c7223 */ /* 0x000fe2000000000c */
[----:B------:R-:W-:Y:S01]  /*8d60*/  F2FP.TF32.F32.PACK_B R7, R7 ;  /* 0x00000007ff07723e */ /* 0x000fe200024050ff */
[----:B------:R-:W-:Y:S01]  /*8d70*/  FMUL R16, R33, R16 ;  /* 0x0000001021107220 */ /* 0x000fe20000400000 */
[----:B------:R-:W-:Y:S01]  /*8d80*/  FFMA R13, R35, R39, R13 ;  /* 0x00000027230d7223 */ /* 0x000fe2000000000d */
[----:B------:R-:W-:Y:S01]  /*8d90*/  FMUL R17, R33, R17 ;  /* 0x0000001121117220 */ /* 0x000fe20000400000 */
[----:B------:R-:W-:Y:S01]  /*8da0*/  FFMA R14, R35, R40, R14 ;  /* 0x00000028230e7223 */ /* 0x000fe2000000000e */
[----:B------:R1:W-:Y:S01]  /*8db0*/  STSM.16.M88.4 [R87+0x6400], R4 ;  /* 0x0064000457007844 */ /* 0x0003e20000000200 */
[----:B------:R-:W-:Y:S01]  /*8dc0*/  FMUL R18, R33, R18 ;  /* 0x0000001221127220 */ /* 0x000fe20000400000 */
[----:B------:R-:W-:Y:S01]  /*8dd0*/  FFMA R15, R35, R41, R15 ;  /* 0x00000029230f7223 */ /* 0x000fe2000000000f */
[----:B------:R-:W-:Y:S01]  /*8de0*/  FMUL R19, R33, R19 ;  /* 0x0000001321137220 */ /* 0x000fe20000400000 */
[----:B------:R-:W-:Y:S01]  /*8df0*/  F2FP.TF32.F32.PACK_B R8, R8 ;  /* 0x00000008ff08723e */ /* 0x000fe200024050ff */
[C---:B------:R-:W-:Y:S01]  /*8e00*/  FFMA R16, R35.reuse, R42, R16 ;  /* 0x0000002a23107223 */ /* 0x040fe20000000010 */
[----:B------:R-:W-:Y:S01]  /*8e10*/  F2FP.TF32.F32.PACK_B R9, R9 ;  /* 0x00000009ff09723e */ /* 0x000fe200024050ff */
[C---:B------:R-:W-:Y:S01]  /*8e20*/  FFMA R17, R35.reuse, R43, R17 ;  /* 0x0000002b23117223 */ /* 0x040fe20000000011 */
[----:B------:R-:W-:Y:S01]  /*8e30*/  F2FP.TF32.F32.PACK_B R10, R10 ;  /* 0x0000000aff0a723e */ /* 0x000fe200024050ff */
[C---:B------:R-:W-:Y:S01]  /*8e40*/  FFMA R18, R35.reuse, R44, R18 ;  /* 0x0000002c23127223 */ /* 0x040fe20000000012 */
[----:B------:R-:W-:Y:S01]  /*8e50*/  F2FP.TF32.F32.PACK_B R11, R11 ;  /* 0x0000000bff0b723e */ /* 0x000fe200024050ff */
[----:B------:R-:W-:Y:S01]  /*8e60*/  FFMA R19, R35, R45, R19 ;  /* 0x0000002d23137223 */ /* 0x000fe20000000013 */
[----:B------:R-:W-:Y:S02]  /*8e70*/  F2FP.TF32.F32.PACK_B R12, R12 ;  /* 0x0000000cff0c723e */ /* 0x000fe400024050ff */
[----:B------:R-:W-:Y:S01]  /*8e80*/  F2FP.TF32.F32.PACK_B R13, R13 ;  /* 0x0000000dff0d723e */ /* 0x000fe200024050ff */
[----:B------:R1:W-:Y:S01]  /*8e90*/  STSM.16.M88.4 [R86+0x6400], R8 ;  /* 0x0064000856007844 */ /* 0x0003e20000000200 */
[----:B------:R-:W-:Y:S02]  /*8ea0*/  F2FP.TF32.F32.PACK_B R14, R14 ;  /* 0x0000000eff0e723e */ /* 0x000fe400024050ff */
[----:B------:R-:W-:Y:S02]  /*8eb0*/  F2FP.TF32.F32.PACK_B R15, R15 ;  /* 0x0000000fff0f723e */ /* 0x000fe400024050ff */
[----:B------:R-:W-:Y:S02]  /*8ec0*/  F2FP.TF32.F32.PACK_B R16, R16 ;  /* 0x00000010ff10723e */ /* 0x000fe400024050ff */
[----:B------:R-:W-:Y:S01]  /*8ed0*/  F2FP.TF32.F32.PACK_B R17, R17 ;  /* 0x00000011ff11723e */ /* 0x000fe200024050ff */
[----:B------:R1:W-:Y:S01]  /*8ee0*/  STSM.16.M88.4 [R88+0x6000], R12 ;  /* 0x0060000c58007844 */ /* 0x0003e20000000200 */
[----:B------:R-:W-:Y:S02]  /*8ef0*/  F2FP.TF32.F32.PACK_B R18, R18 ;  /* 0x00000012ff12723e */ /* 0x000fe400024050ff */
[----:B------:R-:W-:Y:S05]  /*8f00*/  F2FP.TF32.F32.PACK_B R19, R19 ;  /* 0x00000013ff13723e */ /* 0x000fea00024050ff */
[----:B------:R1:W-:Y:S01]  /*8f10*/  STSM.16.M88.4 [R89+0x6000], R16 ;  /* 0x0060001059007844 */ /* 0x0003e20000000200 */
        /* <DEDUP_REMOVED lines=15> */
.L_x_128:
[----:B------:R-:W-:Y:S05]  /*9010*/  BSYNC.RECONVERGENT B0 ;  /* 0x0000000000007941 */ /* 0x000fea0003800200 */
.L_x_127:
[----:B------:R-:W-:Y:S01]  /*9020*/  BAR.SYNC.DEFER_BLOCKING 0x1, 0x80 ;  /* 0x0042000000007b1d */ /* 0x000fe20000010000 */
[----:B------:R-:W-:Y:S01]  /*9030*/  UISETP.NE.AND UP0, UPT, UR53, -0x4, UPT ;  /* 0xfffffffc3500788c */ /* 0x000fe2000bf05270 */
[----:B------:R-:W-:Y:S08]  /*9040*/  IADD3 R31, PT, PT, R31, 0x1, RZ ;  /* 0x000000011f1f7810 */ /* 0x000ff00007ffe0ff */
[----:B------:R-:W-:Y:S05]  /*9050*/  BRA.U !UP0, `(.L_x_129) ;  /* 0x0000000108247547 */ /* 0x000fea000b800000 */
[----:B------:R-:W-:Y:S01]  /*9060*/  ISETP.NE.AND P0, PT, R85, RZ, PT ;  /* 0x000000ff5500720c */ /* 0x000fe20003f05270 */
[----:B------:R-:W-:Y:S01]  /*9070*/  IMAD.U32 R0, RZ, RZ, UR54 ;  /* 0x00000036ff007e24 */ /* 0x000fe2000f8e00ff */
[----:B------:R-:W-:Y:S04]  /*9080*/  UIADD3 UR54, UPT, UPT, UR54, 0x1, URZ ;  /* 0x0000000136367890 */ /* 0x000fe8000fffe0ff */
[----:B------:R-:W-:Y:S04]  /*9090*/  UISETP.NE.AND UP0, UPT, UR54, 0x4, UPT ;  /* 0x000000043600788c */ /* 0x000fe8000bf05270 */
[----:B------:R-:W-:Y:S03]  /*90a0*/  USEL UR54, UR54, URZ, UP0 ;  /* 0x000000ff36367287 */ /* 0x000fe60008000000 */
[----:B------:R-:W-:Y:S05]  /*90b0*/  @P0 LEA R0, R0, UR50, 0x3 ;  /* 0x0000003200000c11 */ /* 0x000fea000f8e18ff */
[----:B------:R-:W-:Y:S05]  /*90c0*/  @P0 VIADD R0, R0, 0xa0 ;  /* 0x000000a000000836 */ /* 0x000fea0000000000 */
[----:B------:R-:W-:Y:S04]  /*90d0*/  @P0 PRMT R0, R92, 0x654, R0 ;  /* 0x000006545c000816 */ /* 0x000fe80000000000 */
[----:B------:R2:W-:Y:S03]  /*90e0*/  @P0 SYNCS.ARRIVE.TRANS64.RED.A1T0 RZ, [R0+URZ], RZ ;  /* 0x000000ff00ff09a7 */ /* 0x0005e600081004ff */
.L_x_129:
[----:B------:R-:W-:Y:S01]  /*90f0*/  ISETP.NE.AND P1, PT, R83, RZ, PT ;  /* 0x000000ff5300720c */ /* 0x000fe20003f25270 */
[----:B------:R-:W-:Y:S01]  /*9100*/  UIADD3 UR53, UPT, UPT, UR53, 0x4, URZ ;  /* 0x0000000435357890 */ /* 0x000fe2000fffe0ff */
[----:B------:R-:W-:Y:S01]  /*9110*/  ISETP.NE.AND P0, PT, R31, 0x2, PT ;  /* 0x000000021f00780c */ /* 0x000fe20003f05270 */
[----:B------:R-:W-:Y:S01]  /*9120*/  UMOV UR45, UR52 ;  /* 0x00000034002d7c82 */ /* 0x000fe20008000000 */
[----:B------:R-:W-:Y:S01]  /*9130*/  LOP3.LUT R73, R73, 0x1, RZ, 0x3c, !PT ;  /* 0x0000000149497812 */ /* 0x000fe200078e3cff */
[----:B-1----:R-:W-:Y:S01]  /*9140*/  IMAD.IADD R14, R29, 0x1, R66 ;  /* 0x000000011d0e7824 */ /* 0x002fe200078e0242 */
[----:B--2---:R-:W-:Y:S01]  /*9150*/  SEL R0, RZ, 0x1, P0 ;  /* 0x00000001ff007807 */ /* 0x004fe20000000000 */
[----:B------:R-:W-:Y:S01]  /*9160*/  IMAD.IADD R15, R30, 0x1, R67 ;  /* 0x000000011e0f7824 */ /* 0x000fe200078e0243 */
[----:B------:R-:W-:Y:S02]  /*9170*/  SEL R31, R31, RZ, P0 ;  /* 0x000000ff1f1f7207 */ /* 0x000fe40000000000 */
[----:B------:R-:W-:Y:S03]  /*9180*/  LOP3.LUT R74, R74, R0, RZ, 0x3c, !PT ;  /* 0x000000004a4a7212 */ /* 0x000fe600078e3cff */
[----:B------:R-:W-:Y:S05]  /*9190*/  @P1 BRA `(.L_x_130) ;  /* 0xffffffc800541947 */ /* 0x000fea000383ffff */
[----:B------:R-:W-:-:S09]  /*91a0*/  UISETP.NE.AND UP0, UPT, UR49, URZ, UPT ;  /* 0x000000ff3100728c */ /* 0x000fd2000bf05270 */
[----:B------:R-:W-:Y:S05]  /*91b0*/  BRA.U !UP0, `(.L_x_131) ;  /* 0x0000000108487547 */ /* 0x000fea000b800000 */
[----:B------:R-:W1:Y:S02]  /*91c0*/  LDCU.64 UR4, c[0x0][0x890] ;  /* 0x00011200ff0477ac */ /* 0x000e640008000a00 */
[----:B-1----:R-:W-:-:S04]  /*91d0*/  UISETP.NE.U32.AND UP0, UPT, UR4, URZ, UPT ;  /* 0x000000ff0400728c */ /* 0x002fc8000bf05070 */
[----:B------:R-:W-:-:S09]  /*91e0*/  UISETP.NE.AND.EX UP0, UPT, UR5, URZ, UPT, UP0 ;  /* 0x000000ff0500728c */ /* 0x000fd2000bf05300 */
[----:B------:R-:W-:Y:S05]  /*91f0*/  BRA.U UP0, `(.L_x_132) ;  /* 0x00000001000c7547 */ /* 0x000fea000b800000 */
[----:B------:R-:W-:-:S13]  /*9200*/  FSETP.NEU.AND P0, PT, R35, RZ, PT ;  /* 0x000000ff2300720b */ /* 0x000fda0003f0d000 */
[----:B------:R-:W-:Y:S05]  /*9210*/  @!P0 EXIT ;  /* 0x000000000000894d */ /* 0x000fea0003800000 */
[----:B------:R-:W-:Y:S05]  /*9220*/  BRA `(.L_x_131) ;  /* 0x00000000002c7947 */ /* 0x000fea0003800000 */
.L_x_132:
[----:B------:R-:W-:Y:S01]  /*9230*/  ISETP.NE.AND P0, PT, R84, RZ, PT ;  /* 0x000000ff5400720c */ /* 0x000fe20003f05270 */
[----:B------:R-:W-:-:S12]  /*9240*/  BSSY.RECONVERGENT B0, `(.L_x_131) ;  /* 0x0000009000007945 */ /* 0x000fd80003800200 */
[----:B------:R-:W-:Y:S05]  /*9250*/  @P0 BRA `(.L_x_133) ;  /* 0x0000000000140947 */ /* 0x000fea0003800000 */
[----:B------:R-:W1:Y:S02]  /*9260*/  LDCU.64 UR4, c[0x0][0x888] ;  /* 0x00011100ff0477ac */ /* 0x000e640008000a00 */
[----:B-1----:R-:W-:-:S04]  /*9270*/  ISETP.NE.U32.AND P0, PT, RZ, UR4, PT ;  /* 0x00000004ff007c0c */ /* 0x002fc8000bf05070 */
[----:B------:R-:W-:-:S13]  /*9280*/  ISETP.NE.AND.EX P0, PT, RZ, UR5, PT, P0 ;  /* 0x00000005ff007c0c */ /* 0x000fda000bf05300 */
[----:B------:R-:W-:Y:S05]  /*9290*/  @!P0 EXIT ;  /* 0x000000000000894d */ /* 0x000fea0003800000 */
[----:B------:R-:W-:Y:S05]  /*92a0*/  BRA `(.L_x_134) ;  /* 0x0000000000087947 */ /* 0x000fea0003800000 */
.L_x_133:
[----:B------:R-:W-:-:S13]  /*92b0*/  FSETP.NEU.AND P0, PT, R35, RZ, PT ;  /* 0x000000ff2300720b */ /* 0x000fda0003f0d000 */
[----:B------:R-:W-:Y:S05]  /*92c0*/  @!P0 EXIT ;  /* 0x000000000000894d */ /* 0x000fea0003800000 */
.L_x_134:
[----:B------:R-:W-:Y:S05]  /*92d0*/  BSYNC.RECONVERGENT B0 ;  /* 0x0000000000007941 */ /* 0x000fea0003800200 */
.L_x_131:
[----:B------:R-:W-:Y:S01]  /*92e0*/  ULEA UR4, UR54, UR50, 0x3 ;  /* 0x0000003236047291 */ /* 0x000fe2000f8e18ff */
[----:B------:R-:W-:-:S04]  /*92f0*/  DEPBAR.LE SB0, 0x0 ;  /* 0x000080000000791a */ /* 0x000fc80000000000 */
[----:B------:R-:W-:-:S04]  /*9300*/  UIADD3 UR4, UPT, UPT, UR4, 0xa0, URZ ;  /* 0x000000a004047890 */ /* 0x000fc8000fffe0ff */
[----:B------:R-:W-:-:S09]  /*9310*/  UPRMT UR4, UR48, 0x654, UR4 ;  /* 0x0000065430047896 */ /* 0x000fd20008000004 */
[----:B------:R-:W-:Y:S01]  /*9320*/  SYNCS.ARRIVE.TRANS64.RED.A1T0 RZ, [UR4], RZ ;  /* 0x000000ffffff79a7 */ /* 0x000fe20008100404 */
[----:B------:R-:W-:Y:S05]  /*9330*/  EXIT ;  /* 0x000000000000794d */ /* 0x000fea0003800000 */
.L_x_25:
[----:B------:R-:W-:Y:S07]  /*9340*/  MOV R3, UR49 ;  /* 0x0000003100037c02 */ /* 0x000fee0008000f00 */
.L_x_135:
[----:B--2---:R2:W3:Y:S02]  /*9350*/  SYNCS.PHASECHK.TRANS64.TRYWAIT P0, [R3+URZ+0x40], R14 ;  /* 0x0000400e030075a7 */ /* 0x0044e400080011ff */
[----:B---3--:R-:W-:Y:S05]  /*9360*/  @!P0 NANOSLEEP.SYNCS 0x989680 ;  /* 0x009896800000895d */ /* 0x008fea0003900000 */
[----:B------:R-:W3:Y:S02]  /*9370*/  @!P0 SYNCS.PHASECHK.TRANS64 P0, [R3+URZ+0x40], R14 ;  /* 0x0000400e030085a7 */ /* 0x000ee400080010ff */
[----:B---3--:R-:W-:Y:S05]  /*9380*/  @!P0 BRA `(.L_x_135) ;  /* 0xfffffffc00f08947 */ /* 0x008fea000383ffff */
[----:B------:R-:W-:Y:S05]  /*9390*/  BRA `(.L_x_24) ;  /* 0xffffff8800187947 */ /* 0x000fea000383ffff */
.L_x_32:
[----:B------:R-:W-:Y:S07]  /*93a0*/  MOV R3, UR57 ;  /* 0x0000003900037c02 */ /* 0x000fee0008000f00 */
.L_x_136:
[----:B---3--:R3:W4:Y:S02]  /*93b0*/  SYNCS.PHASECHK.TRANS64.TRYWAIT P0, [R3+URZ+0x40], R5 ;  /* 0x00004005030075a7 */ /* 0x00872400080011ff */
[----:B----4-:R-:W-:Y:S05]  /*93c0*/  @!P0 NANOSLEEP.SYNCS 0x989680 ;  /* 0x009896800000895d */ /* 0x010fea0003900000 */
[----:B------:R-:W4:Y:S02]  /*93d0*/  @!P0 SYNCS.PHASECHK.TRANS64 P0, [R3+URZ+0x40], R5 ;  /* 0x00004005030085a7 */ /* 0x000f2400080010ff */
[----:B----4-:R-:W-:Y:S05]  /*93e0*/  @!P0 BRA `(.L_x_136) ;  /* 0xfffffffc00f08947 */ /* 0x010fea000383ffff */
[----:B------:R-:W-:Y:S05]  /*93f0*/  BRA `(.L_x_31) ;  /* 0xffffff8c00c07947 */ /* 0x000fea000383ffff */
.L_x_37:
[----:B-1----:R-:W-:-:S07]  /*9400*/  MOV R2, UR61 ;  /* 0x0000003d00027c02 */ /* 0x002fce0008000f00 */
.L_x_137:
[----:B-1----:R1:W2:Y:S02]  /*9410*/  SYNCS.PHASECHK.TRANS64.TRYWAIT P0, [R2+URZ+0xd0], R3 ;  /* 0x0000d003020075a7 */ /* 0x0022a400080011ff */
[----:B--2---:R-:W-:Y:S05]  /*9420*/  @!P0 NANOSLEEP.SYNCS 0x989680 ;  /* 0x009896800000895d */ /* 0x004fea0003900000 */
[----:B------:R-:W2:Y:S02]  /*9430*/  @!P0 SYNCS.PHASECHK.TRANS64 P0, [R2+URZ+0xd0], R3 ;  /* 0x0000d003020085a7 */ /* 0x000ea400080010ff */
[----:B--2---:R-:W-:Y:S05]  /*9440*/  @!P0 BRA `(.L_x_137) ;  /* 0xfffffffc00f08947 */ /* 0x004fea000383ffff */
[----:B------:R-:W-:Y:S05]  /*9450*/  BRA `(.L_x_138) ;  /* 0xffffff9400087947 */ /* 0x000fea000383ffff */
.L_x_41:
[----:B------:R-:W-:-:S07]  /*9460*/  MOV R0, UR4 ;  /* 0x0000000400007c02 */ /* 0x000fce0008000f00 */
.L_x_139:
[----:B-1----:R1:W2:Y:S02]  /*9470*/  SYNCS.PHASECHK.TRANS64.TRYWAIT P0, [R0+URZ], R2 ;  /* 0x00000002000075a7 */ /* 0x0022a400080011ff */
[----:B--2---:R-:W-:Y:S05]  /*9480*/  @!P0 NANOSLEEP.SYNCS 0x989680 ;  /* 0x009896800000895d */ /* 0x004fea0003900000 */
[----:B------:R-:W2:Y:S02]  /*9490*/  @!P0 SYNCS.PHASECHK.TRANS64 P0, [R0+URZ], R2 ;  /* 0x00000002000085a7 */ /* 0x000ea400080010ff */
[----:B--2---:R-:W-:Y:S05]  /*94a0*/  @!P0 BRA `(.L_x_139) ;  /* 0xfffffffc00f08947 */ /* 0x004fea000383ffff */
[----:B------:R-:W-:Y:S05]  /*94b0*/  BRA `(.L_x_140) ;  /* 0xffffff9800587947 */ /* 0x000fea000383ffff */
.L_x_42:
[----:B------:R-:W-:-:S07]  /*94c0*/  MOV R0, UR4 ;  /* 0x0000000400007c02 */ /* 0x000fce0008000f00 */
.L_x_141:
[----:B-1----:R1:W2:Y:S02]  /*94d0*/  SYNCS.PHASECHK.TRANS64.TRYWAIT P0, [R0+URZ], R3 ;  /* 0x00000003000075a7 */ /* 0x0022a400080011ff */
[----:B--2---:R-:W-:Y:S05]  /*94e0*/  @!P0 NANOSLEEP.SYNCS 0x989680 ;  /* 0x009896800000895d */ /* 0x004fea0003900000 */
[----:B------:R-:W2:Y:S02]  /*94f0*/  @!P0 SYNCS.PHASECHK.TRANS64 P0, [R0+URZ], R3 ;  /* 0x00000003000085a7 */ /* 0x000ea400080010ff */
[----:B--2---:R-:W-:Y:S05]  /*9500*/  @!P0 BRA `(.L_x_141) ;  /* 0xfffffffc00f08947 */ /* 0x004fea000383ffff */
[----:B------:R-:W-:Y:S05]  /*9510*/  BRA `(.L_x_142) ;  /* 0xffffff9800647947 */ /* 0x000fea000383ffff */
.L_x_43:
[----:B------:R-:W-:-:S07]  /*9520*/  MOV R0, UR4 ;  /* 0x0000000400007c02 */ /* 0x000fce0008000f00 */
.L_x_143:
[----:B-1----:R1:W2:Y:S02]  /*9530*/  SYNCS.PHASECHK.TRANS64.TRYWAIT P0, [R0+URZ], R3 ;  /* 0x00000003000075a7 */ /* 0x0022a400080011ff */
[----:B--2---:R-:W-:Y:S05]  /*9540*/  @!P0 NANOSLEEP.SYNCS 0x989680 ;  /* 0x009896800000895d */ /* 0x004fea0003900000 */
[----:B------:R-:W2:Y:S02]  /*9550*/  @!P0 SYNCS.PHASECHK.TRANS64 P0, [R0+URZ], R3 ;  /* 0x00000003000085a7 */ /* 0x000ea400080010ff */
[----:B--2---:R-:W-:Y:S05]  /*9560*/  @!P0 BRA `(.L_x_143) ;  /* 0xfffffffc00f08947 */ /* 0x004fea000383ffff */
[----:B------:R-:W-:Y:S05]  /*9570*/  BRA `(.L_x_144) ;  /* 0xffffff9800707947 */ /* 0x000fea000383ffff */
.L_x_44:
[----:B------:R-:W-:-:S07]  /*9580*/  MOV R0, UR4 ;  /* 0x0000000400007c02 */ /* 0x000fce0008000f00 */
.L_x_145:
[----:B-1----:R1:W2:Y:S02]  /*9590*/  SYNCS.PHASECHK.TRANS64.TRYWAIT P0, [R0+URZ], R3 ;  /* 0x00000003000075a7 */ /* 0x0022a400080011ff */
[----:B--2---:R-:W-:Y:S05]  /*95a0*/  @!P0 NANOSLEEP.SYNCS 0x989680 ;  /* 0x009896800000895d */ /* 0x004fea0003900000 */
[----:B------:R-:W2:Y:S02]  /*95b0*/  @!P0 SYNCS.PHASECHK.TRANS64 P0, [R0+URZ], R3 ;  /* 0x00000003000085a7 */ /* 0x000ea400080010ff */
[----:B--2---:R-:W-:Y:S05]  /*95c0*/  @!P0 BRA `(.L_x_145) ;  /* 0xfffffffc00f08947 */ /* 0x004fea000383ffff */
[----:B------:R-:W-:Y:S05]  /*95d0*/  BRA `(.L_x_146) ;  /* 0xffffff98007c7947 */ /* 0x000fea000383ffff */
.L_x_45:
[----:B------:R-:W-:-:S07]  /*95e0*/  MOV R0, UR4 ;  /* 0x0000000400007c02 */ /* 0x000fce0008000f00 */
.L_x_147:
[----:B-1----:R1:W2:Y:S02]  /*95f0*/  SYNCS.PHASECHK.TRANS64.TRYWAIT P0, [R0+URZ], R3 ;  /* 0x00000003000075a7 */ /* 0x0022a400080011ff */
[----:B--2---:R-:W-:Y:S05]  /*9600*/  @!P0 NANOSLEEP.SYNCS 0x989680 ;  /* 0x009896800000895d */ /* 0x004fea0003900000 */
[----:B------:R-:W2:Y:S02]  /*9610*/  @!P0 SYNCS.PHASECHK.TRANS64 P0, [R0+URZ], R3 ;  /* 0x00000003000085a7 */ /* 0x000ea400080010ff */
[----:B--2---:R-:W-:Y:S05]  /*9620*/  @!P0 BRA `(.L_x_147) ;  /* 0xfffffffc00f08947 */ /* 0x004fea000383ffff */
[----:B------:R-:W-:Y:S05]  /*9630*/  BRA `(.L_x_148) ;  /* 0xffffff9800887947 */ /* 0x000fea000383ffff */
.L_x_46:
[----:B------:R-:W-:-:S07]  /*9640*/  MOV R0, UR4 ;  /* 0x0000000400007c02 */ /* 0x000fce0008000f00 */
.L_x_149:
[----:B-1----:R1:W2:Y:S02]  /*9650*/  SYNCS.PHASECHK.TRANS64.TRYWAIT P0, [R0+URZ], R3 ;  /* 0x00000003000075a7 */ /* 0x0022a400080011ff */
[----:B--2---:R-:W-:Y:S05]  /*9660*/  @!P0 NANOSLEEP.SYNCS 0x989680 ;  /* 0x009896800000895d */ /* 0x004fea0003900000 */
[----:B------:R-:W2:Y:S02]  /*9670*/  @!P0 SYNCS.PHASECHK.TRANS64 P0, [R0+URZ], R3 ;  /* 0x00000003000085a7 */ /* 0x000ea400080010ff */
[----:B--2---:R-:W-:Y:S05]  /*9680*/  @!P0 BRA `(.L_x_149) ;  /* 0xfffffffc00f08947 */ /* 0x004fea000383ffff */
[----:B------:R-:W-:Y:S05]  /*9690*/  BRA `(.L_x_150) ;  /* 0xffffff9800947947 */ /* 0x000fea000383ffff */
.L_x_47:
[----:B------:R-:W-:-:S07]  /*96a0*/  MOV R0, UR4 ;  /* 0x0000000400007c02 */ /* 0x000fce0008000f00 */
.L_x_151:
[----:B-1----:R1:W2:Y:S02]  /*96b0*/  SYNCS.PHASECHK.TRANS64.TRYWAIT P0, [R0+URZ], R3 ;  /* 0x00000003000075a7 */ /* 0x0022a400080011ff */
[----:B--2---:R-:W-:Y:S05]  /*96c0*/  @!P0 NANOSLEEP.SYNCS 0x989680 ;  /* 0x009896800000895d */ /* 0x004fea0003900000 */
[----:B------:R-:W2:Y:S02]  /*96d0*/  @!P0 SYNCS.PHASECHK.TRANS64 P0, [R0+URZ], R3 ;  /* 0x00000003000085a7 */ /* 0x000ea400080010ff */
[----:B--2---:R-:W-:Y:S05]  /*96e0*/  @!P0 BRA `(.L_x_151) ;  /* 0xfffffffc00f08947 */ /* 0x004fea000383ffff */
[----:B------:R-:W-:Y:S05]  /*96f0*/  BRA `(.L_x_152) ;  /* 0xffffff9800a07947 */ /* 0x000fea000383ffff */
.L_x_50:
[----:B------:R-:W-:-:S07]  /*9700*/  MOV R4, UR48 ;  /* 0x0000003000047c02 */ /* 0x000fce0008000f00 */
.L_x_153:
[----:B--2---:R2:W3:Y:S02]  /*9710*/  SYNCS.PHASECHK.TRANS64.TRYWAIT P1, [R4+URZ+0xd8], R6 ;  /* 0x0000d806040075a7 */ /* 0x0044e400080211ff */
[----:B---3--:R-:W-:Y:S05]  /*9720*/  @!P1 NANOSLEEP.SYNCS 0x989680 ;  /* 0x009896800000995d */ /* 0x008fea0003900000 */
[----:B------:R-:W3:Y:S02]  /*9730*/  @!P1 SYNCS.PHASECHK.TRANS64 P1, [R4+URZ+0xd8], R6 ;  /* 0x0000d806040095a7 */ /* 0x000ee400080210ff */
[----:B---3--:R-:W-:Y:S05]  /*9740*/  @!P1 BRA `(.L_x_153) ;  /* 0xfffffffc00f09947 */ /* 0x008fea000383ffff */
[----:B------:R-:W-:Y:S05]  /*9750*/  BRA `(.L_x_154) ;  /* 0xffffff9c00047947 */ /* 0x000fea000383ffff */
.L_x_51:
[----:B--2---:R-:W-:-:S07]  /*9760*/  MOV R4, UR48 ;  /* 0x0000003000047c02 */ /* 0x004fce0008000f00 */
.L_x_155:
[----:B--2---:R2:W3:Y:S02]  /*9770*/  SYNCS.PHASECHK.TRANS64.TRYWAIT P1, [R4+URZ+0xd0], R5 ;  /* 0x0000d005040075a7 */ /* 0x0044e400080211ff */
[----:B---3--:R-:W-:Y:S05]  /*9780*/  @!P1 NANOSLEEP.SYNCS 0x989680 ;  /* 0x009896800000995d */ /* 0x008fea0003900000 */
[----:B------:R-:W3:Y:S02]  /*9790*/  @!P1 SYNCS.PHASECHK.TRANS64 P1, [R4+URZ+0xd0], R5 ;  /* 0x0000d005040095a7 */ /* 0x000ee400080210ff */
[----:B---3--:R-:W-:Y:S05]  /*97a0*/  @!P1 BRA `(.L_x_155) ;  /* 0xfffffffc00f09947 */ /* 0x008fea000383ffff */
[----:B------:R-:W-:Y:S05]  /*97b0*/  BRA `(.L_x_156) ;  /* 0xffffff9c000c7947 */ /* 0x000fea000383ffff */
.L_x_59:
[----:B------:R-:W-:-:S07]  /*97c0*/  MOV R0, UR7 ;  /* 0x0000000700007c02 */ /* 0x000fce0008000f00 */
.L_x_157:
[----:B--2---:R2:W3:Y:S02]  /*97d0*/  SYNCS.PHASECHK.TRANS64.TRYWAIT P0, [R0+URZ+0xd0], R4 ;  /* 0x0000d004000075a7 */ /* 0x0044e400080011ff */
[----:B---3--:R-:W-:Y:S05]  /*97e0*/  @!P0 NANOSLEEP.SYNCS 0x989680 ;  /* 0x009896800000895d */ /* 0x008fea0003900000 */
[----:B------:R-:W3:Y:S02]  /*97f0*/  @!P0 SYNCS.PHASECHK.TRANS64 P0, [R0+URZ+0xd0], R4 ;  /* 0x0000d004000085a7 */ /* 0x000ee400080010ff */
[----:B---3--:R-:W-:Y:S05]  /*9800*/  @!P0 BRA `(.L_x_157) ;  /* 0xfffffffc00f08947 */ /* 0x008fea000383ffff */
[----:B------:R-:W-:Y:S05]  /*9810*/  BRA `(.L_x_158) ;  /* 0xffffffa000987947 */ /* 0x000fea000383ffff */
.L_x_60:
[----:B------:R-:W-:-:S07]  /*9820*/  MOV R4, UR9 ;  /* 0x0000000900047c02 */ /* 0x000fce0008000f00 */
.L_x_159:
[----:B--2---:R2:W3:Y:S02]  /*9830*/  SYNCS.PHASECHK.TRANS64.TRYWAIT P0, [R4+URZ+0xf0], R0 ;  /* 0x0000f000040075a7 */ /* 0x0044e400080011ff */
[----:B---3--:R-:W-:Y:S05]  /*9840*/  @!P0 NANOSLEEP.SYNCS 0x989680 ;  /* 0x009896800000895d */ /* 0x008fea0003900000 */
[----:B------:R-:W3:Y:S02]  /*9850*/  @!P0 SYNCS.PHASECHK.TRANS64 P0, [R4+URZ+0xf0], R0 ;  /* 0x0000f000040085a7 */ /* 0x000ee400080010ff */
[----:B---3--:R-:W-:Y:S05]  /*9860*/  @!P0 BRA `(.L_x_159) ;  /* 0xfffffffc00f08947 */ /* 0x008fea000383ffff */
[----:B------:R-:W-:Y:S05]  /*9870*/  BRA `(.L_x_160) ;  /* 0xffffffa000b47947 */ /* 0x000fea000383ffff */
.L_x_63:
[----:B--2---:R-:W-:Y:S07]  /*9880*/  MOV R0, UR8 ;  /* 0x0000000800007c02 */ /* 0x004fee0008000f00 */
.L_x_161:
[----:B--2---:R2:W3:Y:S02]  /*9890*/  SYNCS.PHASECHK.TRANS64.TRYWAIT P0, [R0+URZ], R5 ;  /* 0x00000005000075a7 */ /* 0x0044e400080011ff */
[----:B---3--:R-:W-:Y:S05]  /*98a0*/  @!P0 NANOSLEEP.SYNCS 0x989680 ;  /* 0x009896800000895d */ /* 0x008fea0003900000 */
[----:B------:R-:W3:Y:S02]  /*98b0*/  @!P0 SYNCS.PHASECHK.TRANS64 P0, [R0+URZ], R5 ;  /* 0x00000005000085a7 */ /* 0x000ee400080010ff */
[----:B---3--:R-:W-:Y:S05]  /*98c0*/  @!P0 BRA `(.L_x_161) ;  /* 0xfffffffc00f08947 */ /* 0x008fea000383ffff */
[----:B------:R-:W-:Y:S05]  /*98d0*/  BRA `(.L_x_62) ;  /* 0xffffffa000e47947 */ /* 0x000fea000383ffff */
.L_x_66:
[----:B------:R-:W-:-:S07]  /*98e0*/  MOV R0, UR5 ;  /* 0x0000000500007c02 */ /* 0x000fce0008000f00 */
.L_x_162:
[----:B--2---:R2:W4:Y:S02]  /*98f0*/  SYNCS.PHASECHK.TRANS64.TRYWAIT P0, [R0+URZ], R3 ;  /* 0x00000003000075a7 */ /* 0x00452400080011ff */
[----:B----4-:R-:W-:Y:S05]  /*9900*/  @!P0 NANOSLEEP.SYNCS 0x989680 ;  /* 0x009896800000895d */ /* 0x010fea0003900000 */
[----:B------:R-:W4:Y:S02]  /*9910*/  @!P0 SYNCS.PHASECHK.TRANS64 P0, [R0+URZ], R3 ;  /* 0x00000003000085a7 */ /* 0x000f2400080010ff */
[----:B----4-:R-:W-:Y:S05]  /*9920*/  @!P0 BRA `(.L_x_162) ;  /* 0xfffffffc00f08947 */ /* 0x010fea000383ffff */
[----:B------:R-:W-:Y:S05]  /*9930*/  BRA `(.L_x_163) ;  /* 0xffffffa400d07947 */ /* 0x000fea000383ffff */
.L_x_67:
[----:B------:R-:W-:-:S07]  /*9940*/  MOV R0, UR6 ;  /* 0x0000000600007c02 */ /* 0x000fce0008000f00 */
.L_x_164:
[----:B--2---:R2:W4:Y:S02]  /*9950*/  SYNCS.PHASECHK.TRANS64.TRYWAIT P0, [R0+URZ], R3 ;  /* 0x00000003000075a7 */ /* 0x00452400080011ff */
[----:B----4-:R-:W-:Y:S05]  /*9960*/  @!P0 NANOSLEEP.SYNCS 0x989680 ;  /* 0x009896800000895d */ /* 0x010fea0003900000 */
[----:B------:R-:W4:Y:S02]  /*9970*/  @!P0 SYNCS.PHASECHK.TRANS64 P0, [R0+URZ], R3 ;  /* 0x00000003000085a7 */ /* 0x000f2400080010ff */
[----:B----4-:R-:W-:Y:S05]  /*9980*/  @!P0 BRA `(.L_x_164) ;  /* 0xfffffffc00f08947 */ /* 0x010fea000383ffff */
[----:B------:R-:W-:Y:S05]  /*9990*/  BRA `(.L_x_165) ;  /* 0xffffffa400dc7947 */ /* 0x000fea000383ffff */
.L_x_72:
[----:B------:R-:W-:Y:S07]  /*99a0*/  MOV R9, UR15 ;  /* 0x0000000f00097c02 */ /* 0x000fee0008000f00 */
.L_x_166:
[----:B--2---:R2:W3:Y:S02]  /*99b0*/  SYNCS.PHASECHK.TRANS64.TRYWAIT P2, [R9+URZ+0xd0], R2 ;  /* 0x0000d002090075a7 */ /* 0x0044e400080411ff */
[----:B---3--:R-:W-:Y:S05]  /*99c0*/  @!P2 NANOSLEEP.SYNCS 0x989680 ;  /* 0x009896800000a95d */ /* 0x008fea0003900000 */
[----:B------:R-:W3:Y:S02]  /*99d0*/  @!P2 SYNCS.PHASECHK.TRANS64 P2, [R9+URZ+0xd0], R2 ;  /* 0x0000d0020900a5a7 */ /* 0x000ee400080410ff */
[----:B---3--:R-:W-:Y:S05]  /*99e0*/  @!P2 BRA `(.L_x_166) ;  /* 0xfffffffc00f0a947 */ /* 0x008fea000383ffff */
[----:B------:R-:W-:Y:S05]  /*99f0*/  BRA `(.L_x_167) ;  /* 0xffffffac00807947 */ /* 0x000fea000383ffff */
.L_x_75:
[----:B------:R-:W-:Y:S07]  /*9a00*/  MOV R0, UR15 ;  /* 0x0000000f00007c02 */ /* 0x000fee0008000f00 */
.L_x_168:
[----:B--2---:R2:W3:Y:S02]  /*9a10*/  SYNCS.PHASECHK.TRANS64.TRYWAIT P0, [R0+URZ+0xc8], R2 ;  /* 0x0000c802000075a7 */ /* 0x0044e400080011ff */
[----:B---3--:R-:W-:Y:S05]  /*9a20*/  @!P0 NANOSLEEP.SYNCS 0x989680 ;  /* 0x009896800000895d */ /* 0x008fea0003900000 */
[----:B------:R-:W3:Y:S02]  /*9a30*/  @!P0 SYNCS.PHASECHK.TRANS64 P0, [R0+URZ+0xc8], R2 ;  /* 0x0000c802000085a7 */ /* 0x000ee400080010ff */
[----:B---3--:R-:W-:Y:S05]  /*9a40*/  @!P0 BRA `(.L_x_168) ;  /* 0xfffffffc00f08947 */ /* 0x008fea000383ffff */
[----:B------:R-:W-:Y:S05]  /*9a50*/  BRA `(.L_x_74) ;  /* 0xffffffb000907947 */ /* 0x000fea000383ffff */
.L_x_78:
[----:B------:R-:W-:Y:S07]  /*9a60*/  MOV R0, UR15 ;  /* 0x0000000f00007c02 */ /* 0x000fee0008000f00 */
.L_x_169:
[----:B-1----:R1:W2:Y:S02]  /*9a70*/  SYNCS.PHASECHK.TRANS64.TRYWAIT P0, [R0+URZ+0xa0], R14 ;  /* 0x0000a00e000075a7 */ /* 0x0022a400080011ff */
[----:B--2---:R-:W-:Y:S05]  /*9a80*/  @!P0 NANOSLEEP.SYNCS 0x989680 ;  /* 0x009896800000895d */ /* 0x004fea0003900000 */
[----:B------:R-:W2:Y:S02]  /*9a90*/  @!P0 SYNCS.PHASECHK.TRANS64 P0, [R0+URZ+0xa0], R14 ;  /* 0x0000a00e000085a7 */ /* 0x000ea400080010ff */
[----:B--2---:R-:W-:Y:S05]  /*9aa0*/  @!P0 BRA `(.L_x_169) ;  /* 0xfffffffc00f08947 */ /* 0x004fea000383ffff */
[----:B------:R-:W-:Y:S05]  /*9ab0*/  BRA `(.L_x_170) ;  /* 0xffffffb400487947 */ /* 0x000fea000383ffff */
.L_x_79:
[----:B------:R-:W-:Y:S07]  /*9ac0*/  MOV R0, UR15 ;  /* 0x0000000f00007c02 */ /* 0x000fee0008000f00 */
.L_x_171:
[----:B-1----:R1:W2:Y:S02]  /*9ad0*/  SYNCS.PHASECHK.TRANS64.TRYWAIT P0, [R0+URZ+0xa8], R14 ;  /* 0x0000a80e000075a7 */ /* 0x0022a400080011ff */
[----:B--2---:R-:W-:Y:S05]  /*9ae0*/  @!P0 NANOSLEEP.SYNCS 0x989680 ;  /* 0x009896800000895d */ /* 0x004fea0003900000 */
[----:B------:R-:W2:Y:S02]  /*9af0*/  @!P0 SYNCS.PHASECHK.TRANS64 P0, [R0+URZ+0xa8], R14 ;  /* 0x0000a80e000085a7 */ /* 0x000ea400080010ff */
[----:B--2---:R-:W-:Y:S05]  /*9b00*/  @!P0 BRA `(.L_x_171) ;  /* 0xfffffffc00f08947 */ /* 0x004fea000383ffff */
[----:B------:R-:W-:Y:S05]  /*9b10*/  BRA `(.L_x_172) ;  /* 0xffffffb4007c7947 */ /* 0x000fea000383ffff */
.L_x_80:
[----:B------:R-:W-:Y:S07]  /*9b20*/  MOV R0, UR15 ;  /* 0x0000000f00007c02 */ /* 0x000fee0008000f00 */
.L_x_173:
[----:B-1----:R1:W2:Y:S02]  /*9b30*/  SYNCS.PHASECHK.TRANS64.TRYWAIT P0, [R0+URZ+0xb0], R14 ;  /* 0x0000b00e000075a7 */ /* 0x0022a400080011ff */
[----:B--2---:R-:W-:Y:S05]  /*9b40*/  @!P0 NANOSLEEP.SYNCS 0x989680 ;  /* 0x009896800000895d */ /* 0x004fea0003900000 */
[----:B------:R-:W2:Y:S02]  /*9b50*/  @!P0 SYNCS.PHASECHK.TRANS64 P0, [R0+URZ+0xb0], R14 ;  /* 0x0000b00e000085a7 */ /* 0x000ea400080010ff */
[----:B--2---:R-:W-:Y:S05]  /*9b60*/  @!P0 BRA `(.L_x_173) ;  /* 0xfffffffc00f08947 */ /* 0x004fea000383ffff */
[----:B------:R-:W-:Y:S05]  /*9b70*/  BRA `(.L_x_174) ;  /* 0xffffffb400c07947 */ /* 0x000fea000383ffff */
.L_x_81:
[----:B------:R-:W-:Y:S07]  /*9b80*/  MOV R0, UR15 ;  /* 0x0000000f00007c02 */ /* 0x000fee0008000f00 */
.L_x_175:
[----:B-1----:R1:W2:Y:S02]  /*9b90*/  SYNCS.PHASECHK.TRANS64.TRYWAIT P0, [R0+URZ+0xb8], R14 ;  /* 0x0000b80e000075a7 */ /* 0x0022a400080011ff */
[----:B--2---:R-:W-:Y:S05]  /*9ba0*/  @!P0 NANOSLEEP.SYNCS 0x989680 ;  /* 0x009896800000895d */ /* 0x004fea0003900000 */
[----:B------:R-:W2:Y:S02]  /*9bb0*/  @!P0 SYNCS.PHASECHK.TRANS64 P0, [R0+URZ+0xb8], R14 ;  /* 0x0000b80e000085a7 */ /* 0x000ea400080010ff */
[----:B--2---:R-:W-:Y:S05]  /*9bc0*/  @!P0 BRA `(.L_x_175) ;  /* 0xfffffffc00f08947 */ /* 0x004fea000383ffff */
[----:B------:R-:W-:Y:S05]  /*9bd0*/  BRA `(.L_x_176) ;  /* 0xffffffb800447947 */ /* 0x000fea000383ffff */
.L_x_83:
[----:B------:R-:W-:-:S07]  /*9be0*/  MOV R0, UR15 ;  /* 0x0000000f00007c02 */ /* 0x000fce0008000f00 */
.L_x_177:
[----:B-1----:R1:W2:Y:S02]  /*9bf0*/  SYNCS.PHASECHK.TRANS64.TRYWAIT P0, [R0+URZ+0xa0], R2 ;  /* 0x0000a002000075a7 */ /* 0x0022a400080011ff */
[----:B--2---:R-:W-:Y:S05]  /*9c00*/  @!P0 NANOSLEEP.SYNCS 0x989680 ;  /* 0x009896800000895d */ /* 0x004fea0003900000 */
[----:B------:R-:W2:Y:S02]  /*9c10*/  @!P0 SYNCS.PHASECHK.TRANS64 P0, [R0+URZ+0xa0], R2 ;  /* 0x0000a002000085a7 */ /* 0x000ea400080010ff */
[----:B--2---:R-:W-:Y:S05]  /*9c20*/  @!P0 BRA `(.L_x_177) ;  /* 0xfffffffc00f08947 */ /* 0x004fea000383ffff */
[----:B------:R-:W-:Y:S05]  /*9c30*/  BRA `(.L_x_178) ;  /* 0xffffffb800a87947 */ /* 0x000fea000383ffff */
.L_x_84:
[----:B-1----:R-:W-:-:S07]  /*9c40*/  MOV R0, UR15 ;  /* 0x0000000f00007c02 */ /* 0x002fce0008000f00 */
.L_x_179:
[----:B-1----:R1:W2:Y:S02]  /*9c50*/  SYNCS.PHASECHK.TRANS64.TRYWAIT P0, [R0+URZ+0xa8], R2 ;  /* 0x0000a802000075a7 */ /* 0x0022a400080011ff */
[----:B--2---:R-:W-:Y:S05]  /*9c60*/  @!P0 NANOSLEEP.SYNCS 0x989680 ;  /* 0x009896800000895d */ /* 0x004fea0003900000 */
[----:B------:R-:W2:Y:S02]  /*9c70*/  @!P0 SYNCS.PHASECHK.TRANS64 P0, [R0+URZ+0xa8], R2 ;  /* 0x0000a802000085a7 */ /* 0x000ea400080010ff */
[----:B--2---:R-:W-:Y:S05]  /*9c80*/  @!P0 BRA `(.L_x_179) ;  /* 0xfffffffc00f08947 */ /* 0x004fea000383ffff */
[----:B------:R-:W-:Y:S05]  /*9c90*/  BRA `(.L_x_180) ;  /* 0xffffffb800987947 */ /* 0x000fea000383ffff */
.L_x_85:
[----:B-1----:R-:W-:-:S07]  /*9ca0*/  MOV R0, UR15 ;  /* 0x0000000f00007c02 */ /* 0x002fce0008000f00 */
.L_x_181:
[----:B-1----:R1:W2:Y:S02]  /*9cb0*/  SYNCS.PHASECHK.TRANS64.TRYWAIT P0, [R0+URZ+0xb0], R2 ;  /* 0x0000b002000075a7 */ /* 0x0022a400080011ff */
[----:B--2---:R-:W-:Y:S05]  /*9cc0*/  @!P0 NANOSLEEP.SYNCS 0x989680 ;  /* 0x009896800000895d */ /* 0x004fea0003900000 */
[----:B------:R-:W2:Y:S02]  /*9cd0*/  @!P0 SYNCS.PHASECHK.TRANS64 P0, [R0+URZ+0xb0], R2 ;  /* 0x0000b002000085a7 */ /* 0x000ea400080010ff */
[----:B--2---:R-:W-:Y:S05]  /*9ce0*/  @!P0 BRA `(.L_x_181) ;  /* 0xfffffffc00f08947 */ /* 0x004fea000383ffff */
[----:B------:R-:W-:Y:S05]  /*9cf0*/  BRA `(.L_x_182) ;  /* 0xffffffb800887947 */ /* 0x000fea000383ffff */
.L_x_87:
[----:B------:R-:W-:Y:S07]  /*9d00*/  MOV R0, UR50 ;  /* 0x0000003200007c02 */ /* 0x000fee0008000f00 */
.L_x_183:
[----:B-1----:R1:W2:Y:S02]  /*9d10*/  SYNCS.PHASECHK.TRANS64.TRYWAIT P0, [R0+URZ+0xd0], R2 ;  /* 0x0000d002000075a7 */ /* 0x0022a400080011ff */
[----:B--2---:R-:W-:Y:S05]  /*9d20*/  @!P0 NANOSLEEP.SYNCS 0x989680 ;  /* 0x009896800000895d */ /* 0x004fea0003900000 */
[----:B------:R-:W2:Y:S02]  /*9d30*/  @!P0 SYNCS.PHASECHK.TRANS64 P0, [R0+URZ+0xd0], R2 ;  /* 0x0000d002000085a7 */ /* 0x000ea400080010ff */
[----:B--2---:R-:W-:Y:S05]  /*9d40*/  @!P0 BRA `(.L_x_183) ;  /* 0xfffffffc00f08947 */ /* 0x004fea000383ffff */
[----:B------:R-:W-:Y:S05]  /*9d50*/  BRA `(.L_x_184) ;  /* 0xffffffbc00707947 */ /* 0x000fea000383ffff */
.L_x_98:
[----:B-1----:R-:W-:Y:S04]  /*9d60*/  MOV R2, UR50 ;  /* 0x0000003200027c02 */ /* 0x002fe80008000f00 */
[----:B------:R1:W3:Y:S03]  /*9d70*/  SYNCS.PHASECHK.TRANS64.TRYWAIT P1, [R2+URZ+0x80], R3 ;  /* 0x00008003020075a7 */ /* 0x0002e600080211ff */
[----:B---3--:R-:W-:Y:S05]  /*9d80*/  @!P1 NANOSLEEP.SYNCS 0x989680 ;  /* 0x009896800000995d */ /* 0x008fea0003900000 */
[----:B------:R-:W3:Y:S02]  /*9d90*/  @!P1 SYNCS.PHASECHK.TRANS64 P1, [R2+URZ+0x80], R3 ;  /* 0x00008003020095a7 */ /* 0x000ee400080210ff */
[----:B---3--:R-:W-:Y:S05]  /*9da0*/  @!P1 BRA `(.L_x_98) ;  /* 0xfffffffc00ec9947 */ /* 0x008fea000383ffff */
[----:B------:R-:W-:Y:S05]  /*9db0*/  BRA `(.L_x_97) ;  /* 0xffffffcc00907947 */ /* 0x000fea000383ffff */
.L_x_100:
[----:B-1----:R1:W4:Y:S02]  /*9dc0*/  SYNCS.PHASECHK.TRANS64.TRYWAIT P0, [R41+URZ+0xe0], R0 ;  /* 0x0000e000290075a7 */ /* 0x00232400080011ff */
[----:B----4-:R-:W-:Y:S05]  /*9dd0*/  @!P0 NANOSLEEP.SYNCS 0x989680 ;  /* 0x009896800000895d */ /* 0x010fea0003900000 */
[----:B------:R-:W4:Y:S02]  /*9de0*/  @!P0 SYNCS.PHASECHK.TRANS64 P0, [R41+URZ+0xe0], R0 ;  /* 0x0000e000290085a7 */ /* 0x000f2400080010ff */
[----:B----4-:R-:W-:Y:S05]  /*9df0*/  @!P0 BRA `(.L_x_100) ;  /* 0xfffffffc00f08947 */ /* 0x010fea000383ffff */
[----:B------:R-:W-:Y:S05]  /*9e00*/  BRA `(.L_x_99) ;  /* 0xffffffcc00bc7947 */ /* 0x000fea000383ffff */
.L_x_109:
[----:B-1----:R1:W2:Y:S02]  /*9e10*/  SYNCS.PHASECHK.TRANS64.TRYWAIT P0, [R2+URZ+0x80], R0 ;  /* 0x00008000020075a7 */ /* 0x0022a400080011ff */
[----:B--2---:R-:W-:Y:S05]  /*9e20*/  @!P0 NANOSLEEP.SYNCS 0x989680 ;  /* 0x009896800000895d */ /* 0x004fea0003900000 */
[----:B------:R-:W2:Y:S02]  /*9e30*/  @!P0 SYNCS.PHASECHK.TRANS64 P0, [R2+URZ+0x80], R0 ;  /* 0x00008000020085a7 */ /* 0x000ea400080010ff */
[----:B--2---:R-:W-:Y:S05]  /*9e40*/  @!P0 BRA `(.L_x_109) ;  /* 0xfffffffc00f08947 */ /* 0x004fea000383ffff */
[----:B------:R-:W-:Y:S05]  /*9e50*/  BRA `(.L_x_108) ;  /* 0xffffffd400e07947 */ /* 0x000fea000383ffff */
.L_x_117:
[----:B-1----:R1:W2:Y:S02]  /*9e60*/  SYNCS.PHASECHK.TRANS64.TRYWAIT P0, [R2+URZ+0x80], R5 ;  /* 0x00008005020075a7 */ /* 0x0022a400080011ff */
[----:B--2---:R-:W-:Y:S05]  /*9e70*/  @!P0 NANOSLEEP.SYNCS 0x989680 ;  /* 0x009896800000895d */ /* 0x004fea0003900000 */
[----:B------:R-:W2:Y:S02]  /*9e80*/  @!P0 SYNCS.PHASECHK.TRANS64 P0, [R2+URZ+0x80], R5 ;  /* 0x00008005020085a7 */ /* 0x000ea400080010ff */
[----:B--2---:R-:W-:Y:S05]  /*9e90*/  @!P0 BRA `(.L_x_117) ;  /* 0xfffffffc00f08947 */ /* 0x004fea000383ffff */
[----:B------:R-:W-:Y:S05]  /*9ea0*/  BRA `(.L_x_116) ;  /* 0xffffffe0001c7947 */ /* 0x000fea000383ffff */
.L_x_125:
[----:B--2---:R2:W3:Y:S02]  /*9eb0*/  SYNCS.PHASECHK.TRANS64.TRYWAIT P0, [R2+URZ+0x80], R0 ;  /* 0x00008000020075a7 */ /* 0x0044e400080011ff */
[----:B---3--:R-:W-:Y:S05]  /*9ec0*/  @!P0 NANOSLEEP.SYNCS 0x989680 ;  /* 0x009896800000895d */ /* 0x008fea0003900000 */
[----:B------:R-:W3:Y:S02]  /*9ed0*/  @!P0 SYNCS.PHASECHK.TRANS64 P0, [R2+URZ+0x80], R0 ;  /* 0x00008000020085a7 */ /* 0x000ee400080010ff */
[----:B---3--:R-:W-:Y:S05]  /*9ee0*/  @!P0 BRA `(.L_x_125) ;  /* 0xfffffffc00f08947 */ /* 0x008fea000383ffff */
[----:B------:R-:W-:Y:S05]  /*9ef0*/  BRA `(.L_x_124) ;  /* 0xffffffe800547947 */ /* 0x000fea000383ffff */
        .weak           $__internal_0_$__cuda_sm10x_tcgen05_guardrail_trap_col_being_dealloced_not_returned_by_alloc
        .type           $__internal_0_$__cuda_sm10x_tcgen05_guardrail_trap_col_being_dealloced_not_returned_by_alloc,@function
        .size           $__internal_0_$__cuda_sm10x_tcgen05_guardrail_trap_col_being_dealloced_not_returned_by_alloc,($__internal_1_$__cuda_sm10x_tcgen05_guardrail_trap_phase_invalid_during_alloc - $__internal_0_$__cuda_sm10x_tcgen05_guardrail_trap_col_being_dealloced_not_returned_by_alloc)
$__internal_0_$__cuda_sm10x_tcgen05_guardrail_trap_col_being_dealloced_not_returned_by_alloc:
[----:B------:R-:W-:Y:S05]  /*9f00*/  BPT.TRAP 0x1 ;  /* 0x000000040000795c */ /* 0x000fea0000300000 */
[----:B------:R-:W-:-:S04]  /*9f10*/  HFMA2 R3, -RZ, RZ, 0, 0 ;  /* 0x00000000ff037431 */ /* 0x000fc800000001ff */
[----:B------:R-:W-:Y:S05]  /*9f20*/  RET.REL.NODEC R2 `(_ZN7cutlass13device_kernelINS_4conv6kernel13ConvUniversalINS1_16ConvProblemShapeILNS1_8OperatorE2ELi2EEENS1_10collective14CollectiveConvINS1_47MainloopSm100TmaUmmaWarpSpecializedImplicitGemmILS5_2ELi8ELi2ELi1ELi2EN4cute5tupleIJNSA_1CILi2EEENSC_ILi1EEESE_EEEEENSB_IJNSC_ILi64EEENSB_IJNSC_ILi128EEEEEENSB_IJNSC_ILi32EEEEEEEEENS_10tfloat32_tESN_NSA_8TiledMMAINSA_8MMA_AtomIJNSA_17SM100_MMA_TF32_SSISN_SN_fLi64ELi128ELNSA_4UMMA5MajorE1ELSS_1ELNSR_7ScaleInE0ELST_0EEEEEENSA_6LayoutINSB_IJSE_SE_SE_EEENSB_IJNSC_ILi0EEESY_SY_EEEEENSB_IJNSA_10UnderscoreES11_S11_EEEEENS7_6detail27Sm100ImplicitGemmTileTraitsINSA_13SM90_TMA_LOADENSA_14ComposedLayoutINSA_7SwizzleILi2ELi5ELi2EEENSA_18smem_ptr_flag_bitsILi32EEENSW_INSB_IJSK_NSC_ILi4EEEEEENSB_IJSE_SK_EEEEEEEvEENS15_INSA_30SM90_TMA_LOAD_IM2COL_MULTICASTES1G_vEEEENS_8epilogue10collective18CollectiveEpilogueINS1L_23Sm100TmaWarpSpecializedILi4ELi2ELi16ELb1ELb0EEEJSM_NSB_IJNSW_ISH_SE_EENSW_ISK_SE_EEEEESN_NSB_IJlNSB_IJSE_llEEESY_EEESN_S1U_NS1L_6fusion15FusionCallbacksIS1P_NS1V_17LinearCombinationISN_fSN_fLNS_15FloatRoundStyleE2EEESM_S1S_JEEENSA_5SM1004TMEM4LOAD26SM100_TMEM_LOAD_16dp128b8xES16_NS17_INS18_ILi3ELi4ELi3EEES1B_NSW_INSB_IJNSC_ILi8EEESK_EEENSB_IJSK_SE_EEEEEEENSA_17SM75_U32x4_LDSM_NENSA_14SM90_TMA_STOREES2A_NSA_17SM90_U32x4_STSM_NENSA_39AutoVectorizingCopyWithAssumedAlignmentILi128EEEEEEvvEEEEvNT_6ParamsE) ;  /* 0xffffff6002347950 */ /* 0x000fea0003c3ffff */
        .weak           $__internal_1_$__cuda_sm10x_tcgen05_guardrail_trap_phase_invalid_during_alloc
        .type           $__internal_1_$__cuda_sm10x_tcgen05_guardrail_trap_phase_invalid_during_alloc,@function
        .size           $__internal_1_$__cuda_sm10x_tcgen05_guardrail_trap_phase_invalid_during_alloc,($__internal_2_$__cuda_sm10x_tcgen05_guardrail_trap_unallocated_columns_being_dealloced - $__internal_1_$__cuda_sm10x_tcgen05_guardrail_trap_phase_invalid_during_alloc)
$__internal_1_$__cuda_sm10x_tcgen05_guardrail_trap_phase_invalid_during_alloc:
[----:B------:R-:W-:Y:S05]  /*9f30*/  BPT.TRAP 0x1 ;  /* 0x000000040000795c */ /* 0x000fea0000300000 */
[----:B------:R-:W-:-:S04]  /*9f40*/  MOV R3, 0x0 ;  /* 0x0000000000037802 */ /* 0x000fc80000000f00 */
[----:B------:R-:W-:Y:S05]  /*9f50*/  RET.REL.NODEC R2 `(_ZN7cutlass13device_kernelINS_4conv6kernel13ConvUniversalINS1_16ConvProblemShapeILNS1_8OperatorE2ELi2EEENS1_10collective14CollectiveConvINS1_47MainloopSm100TmaUmmaWarpSpecializedImplicitGemmILS5_2ELi8ELi2ELi1ELi2EN4cute5tupleIJNSA_1CILi2EEENSC_ILi1EEESE_EEEEENSB_IJNSC_ILi64EEENSB_IJNSC_ILi128EEEEEENSB_IJNSC_ILi32EEEEEEEEENS_10tfloat32_tESN_NSA_8TiledMMAINSA_8MMA_AtomIJNSA_17SM100_MMA_TF32_SSISN_SN_fLi64ELi128ELNSA_4UMMA5MajorE1ELSS_1ELNSR_7ScaleInE0ELST_0EEEEEENSA_6LayoutINSB_IJSE_SE_SE_EEENSB_IJNSC_ILi0EEESY_SY_EEEEENSB_IJNSA_10UnderscoreES11_S11_EEEEENS7_6detail27Sm100ImplicitGemmTileTraitsINSA_13SM90_TMA_LOADENSA_14ComposedLayoutINSA_7SwizzleILi2ELi5ELi2EEENSA_18smem_ptr_flag_bitsILi32EEENSW_INSB_IJSK_NSC_ILi4EEEEEENSB_IJSE_SK_EEEEEEEvEENS15_INSA_30SM90_TMA_LOAD_IM2COL_MULTICASTES1G_vEEEENS_8epilogue10collective18CollectiveEpilogueINS1L_23Sm100TmaWarpSpecializedILi4ELi2ELi16ELb1ELb0EEEJSM_NSB_IJNSW_ISH_SE_EENSW_ISK_SE_EEEEESN_NSB_IJlNSB_IJSE_llEEESY_EEESN_S1U_NS1L_6fusion15FusionCallbacksIS1P_NS1V_17LinearCombinationISN_fSN_fLNS_15FloatRoundStyleE2EEESM_S1S_JEEENSA_5SM1004TMEM4LOAD26SM100_TMEM_LOAD_16dp128b8xES16_NS17_INS18_ILi3ELi4ELi3EEES1B_NSW_INSB_IJNSC_ILi8EEESK_EEENSB_IJSK_SE_EEEEEEENSA_17SM75_U32x4_LDSM_NENSA_14SM90_TMA_STOREES2A_NSA_17SM90_U32x4_STSM_NENSA_39AutoVectorizingCopyWithAssumedAlignmentILi128EEEEEEvvEEEEvNT_6ParamsE) ;  /* 0xffffff6002287950 */ /* 0x000fea0003c3ffff */
        .weak           $__internal_2_$__cuda_sm10x_tcgen05_guardrail_trap_unallocated_columns_being_dealloced
        .type           $__internal_2_$__cuda_sm10x_tcgen05_guardrail_trap_unallocated_columns_being_dealloced,@function
        .size           $__internal_2_$__cuda_sm10x_tcgen05_guardrail_trap_unallocated_columns_being_dealloced,(.L_x_186 - $__internal_2_$__cuda_sm10x_tcgen05_guardrail_trap_unallocated_columns_being_dealloced)
$__internal_2_$__cuda_sm10x_tcgen05_guardrail_trap_unallocated_columns_being_dealloced:
[----:B------:R-:W-:Y:S05]  /*9f60*/  BPT.TRAP 0x1 ;  /* 0x000000040000795c */ /* 0x000fea0000300000 */
[----:B------:R-:W-:-:S04]  /*9f70*/  HFMA2 R3, -RZ, RZ, 0, 0 ;  /* 0x00000000ff037431 */ /* 0x000fc800000001ff */
[----:B------:R-:W-:Y:S05]  /*9f80*/  RET.REL.NODEC R2 `(_ZN7cutlass13device_kernelINS_4conv6kernel13ConvUniversalINS1_16ConvProblemShapeILNS1_8OperatorE2ELi2EEENS1_10collective14CollectiveConvINS1_47MainloopSm100TmaUmmaWarpSpecializedImplicitGemmILS5_2ELi8ELi2ELi1ELi2EN4cute5tupleIJNSA_1CILi2EEENSC_ILi1EEESE_EEEEENSB_IJNSC_ILi64EEENSB_IJNSC_ILi128EEEEEENSB_IJNSC_ILi32EEEEEEEEENS_10tfloat32_tESN_NSA_8TiledMMAINSA_8MMA_AtomIJNSA_17SM100_MMA_TF32_SSISN_SN_fLi64ELi128ELNSA_4UMMA5MajorE1ELSS_1ELNSR_7ScaleInE0ELST_0EEEEEENSA_6LayoutINSB_IJSE_SE_SE_EEENSB_IJNSC_ILi0EEESY_SY_EEEEENSB_IJNSA_10UnderscoreES11_S11_EEEEENS7_6detail27Sm100ImplicitGemmTileTraitsINSA_13SM90_TMA_LOADENSA_14ComposedLayoutINSA_7SwizzleILi2ELi5ELi2EEENSA_18smem_ptr_flag_bitsILi32EEENSW_INSB_IJSK_NSC_ILi4EEEEEENSB_IJSE_SK_EEEEEEEvEENS15_INSA_30SM90_TMA_LOAD_IM2COL_MULTICASTES1G_vEEEENS_8epilogue10collective18CollectiveEpilogueINS1L_23Sm100TmaWarpSpecializedILi4ELi2ELi16ELb1ELb0EEEJSM_NSB_IJNSW_ISH_SE_EENSW_ISK_SE_EEEEESN_NSB_IJlNSB_IJSE_llEEESY_EEESN_S1U_NS1L_6fusion15FusionCallbacksIS1P_NS1V_17LinearCombinationISN_fSN_fLNS_15FloatRoundStyleE2EEESM_S1S_JEEENSA_5SM1004TMEM4LOAD26SM100_TMEM_LOAD_16dp128b8xES16_NS17_INS18_ILi3ELi4ELi3EEES1B_NSW_INSB_IJNSC_ILi8EEESK_EEENSB_IJSK_SE_EEEEEEENSA_17SM75_U32x4_LDSM_NENSA_14SM90_TMA_STOREES2A_NSA_17SM90_U32x4_STSM_NENSA_39AutoVectorizingCopyWithAssumedAlignmentILi128EEEEEEvvEEEEvNT_6ParamsE) ;  /* 0xffffff60021c7950 */ /* 0x000fea0003c3ffff */
.L_x_185:
[----:B------:R-:W-:-:S00]  /*9f90*/  BRA `(.L_x_185) ;  /* 0xfffffffc00fc7947 */ /* 0x000fc0000383ffff */
[----:B------:R-:W-:-:S00]  /*9fa0*/  NOP ;  /* 0x0000000000007918 */ /* 0x000fc00000000000 */
        /* <DEDUP_REMOVED lines=13> */
.L_x_186:


//--------------------- .nv.global.init           --------------------------
	.section	.nv.global.init,"aw",@progbits
.nv.global.init:
	.type		$str$29,@object
	.size		$str$29,($str$30 - $str$29)
$str$29:
        /*0000*/ 	.byte	0x28, 0x61, 0x64, 0x64, 0x72, 0x65, 0x73, 0x73, 0x20, 0x26, 0x20, 0x6d, 0x61, 0x73, 0x6b, 0x29
        /*0010*/ 	.byte	0x20, 0x3d, 0x3d, 0x20, 0x30, 0x00
	.type		$str$30,@object
	.size		$str$30,($str$28 - $str$30)
$str$30:
        /*0016*/ 	.byte	0x2f, 0x74, 0x6d, 0x70, 0x2f, 0x63, 0x75, 0x74, 0x6c, 0x61, 0x73, 0x73, 0x5f, 0x73, 0x77, 0x65
        /*0026*/ 	.byte	0x65, 0x70, 0x5f, 0x73, 0x72, 0x63, 0x2f, 0x69, 0x6e, 0x63, 0x6c, 0x75, 0x64, 0x65, 0x2f, 0x63
        /*0036*/ 	.byte	0x75, 0x74, 0x65, 0x2f, 0x70, 0x6f, 0x69, 0x6e, 0x74, 0x65, 0x72, 0x5f, 0x66, 0x6c, 0x61, 0x67
        /*0046*/ 	.byte	0x67, 0x65, 0x64, 0x2e, 0x68, 0x70, 0x70, 0x00
	.type		$str$28,@object
	.size		$str$28,($str$27 - $str$28)
$str$28:
        /*004e*/ 	.byte	0x2f, 0x74, 0x6d, 0x70, 0x2f, 0x63, 0x75, 0x74, 0x6c, 0x61, 0x73, 0x73, 0x5f, 0x73, 0x77, 0x65
        /*005e*/ 	.byte	0x65, 0x70, 0x5f, 0x73, 0x72, 0x63, 0x2f, 0x69, 0x6e, 0x63, 0x6c, 0x75, 0x64, 0x65, 0x2f, 0x63
        /*006e*/ 	.byte	0x75, 0x74, 0x65, 0x2f, 0x61, 0x74, 0x6f, 0x6d, 0x2f, 0x63, 0x6f, 0x70, 0x79, 0x5f, 0x74, 0x72
        /*007e*/ 	.byte	0x61, 0x69, 0x74, 0x73, 0x5f, 0x73, 0x6d, 0x31, 0x30, 0x30, 0x2e, 0x68, 0x70, 0x70, 0x00
	.type		$str$27,@object
	.size		$str$27,(__unnamed_1 - $str$27)
$str$27:
        /*008d*/ 	.byte	0x28, 0x28, 0x75, 0x69, 0x6e, 0x74, 0x33, 0x32, 0x5f, 0x74, 0x28, 0x74, 0x68, 0x72, 0x65, 0x61
        /*009d*/ 	.byte	0x64, 0x49, 0x64, 0x78, 0x2e, 0x78, 0x29, 0x20, 0x2f, 0x20, 0x33, 0x32, 0x29, 0x20, 0x25, 0x20
        /*00ad*/ 	.byte	0x34, 0x29, 0x20, 0x3d, 0x3d, 0x20, 0x28, 0x28, 0x28, 0x74, 0x6d, 0x65, 0x6d, 0x5f, 0x61, 0x64
        /*00bd*/ 	.byte	0x64, 0x72, 0x20, 0x3e, 0x3e, 0x20, 0x31, 0x36, 0x29, 0x20, 0x2f, 0x20, 0x33, 0x32, 0x29, 0x20
        /*00cd*/ 	.byte	0x25, 0x20, 0x34, 0x29, 0x00
	.type		__unnamed_1,@object
	.size		__unnamed_1,(__unnamed_2 - __unnamed_1)
__unnamed_1:
        /*00d2*/ 	.byte	0x61, 0x75, 0x74, 0x6f, 0x20, 0x63, 0x75, 0x74, 0x65, 0x3a, 0x3a, 0x61, 0x73, 0x5f, 0x70, 0x6f
        /* <DEDUP_REMOVED lines=24> */
        /*0262*/ 	.byte	0x30, 0x34, 0x38, 0x3e, 0x3e, 0x3e, 0x3e, 0x5d, 0x00
	.type		__unnamed_2,@object
	.size		__unnamed_2,(.L_2 - __unnamed_2)
__unnamed_2:
        /* <DEDUP_REMOVED lines=45> */
        /*053b*/ 	.byte	0x3e, 0x3e, 0x3e, 0x5d, 0x00
.L_2:


//--------------------- .nv.shared._ZN7cutlass13device_kernelINS_4conv6kernel13ConvUniversalINS1_16ConvProblemShapeILNS1_8OperatorE2ELi2EEENS1_10collective14CollectiveConvINS1_47MainloopSm100TmaUmmaWarpSpecializedImplicitGemmILS5_2ELi8ELi2ELi1ELi2EN4cute5tupleIJNSA_1CILi2EEENSC_ILi1EEESE_EEEEENSB_IJNSC_ILi64EEENSB_IJNSC_ILi128EEEEEENSB_IJNSC_ILi32EEEEEEEEENS_10tfloat32_tESN_NSA_8TiledMMAINSA_8MMA_AtomIJNSA_17SM100_MMA_TF32_SSISN_SN_fLi64ELi128ELNSA_4UMMA5MajorE1ELSS_1ELNSR_7ScaleInE0ELST_0EEEEEENSA_6LayoutINSB_IJSE_SE_SE_EEENSB_IJNSC_ILi0EEESY_SY_EEEEENSB_IJNSA_10UnderscoreES11_S11_EEEEENS7_6detail27Sm100ImplicitGemmTileTraitsINSA_13SM90_TMA_LOADENSA_14ComposedLayoutINSA_7SwizzleILi2ELi5ELi2EEENSA_18smem_ptr_flag_bitsILi32EEENSW_INSB_IJSK_NSC_ILi4EEEEEENSB_IJSE_SK_EEEEEEEvEENS15_INSA_30SM90_TMA_LOAD_IM2COL_MULTICASTES1G_vEEEENS_8epilogue10collective18CollectiveEpilogueINS1L_23Sm100TmaWarpSpecializedILi4ELi2ELi16ELb1ELb0EEEJSM_NSB_IJNSW_ISH_SE_EENSW_ISK_SE_EEEEESN_NSB_IJlNSB_IJSE_llEEESY_EEESN_S1U_NS1L_6fusion15FusionCallbacksIS1P_NS1V_17LinearCombinationISN_fSN_fLNS_15FloatRoundStyleE2EEESM_S1S_JEEENSA_5SM1004TMEM4LOAD26SM100_TMEM_LOAD_16dp128b8xES16_NS17_INS18_ILi3ELi4ELi3EEES1B_NSW_INSB_IJNSC_ILi8EEESK_EEENSB_IJSK_SE_EEEEEEENSA_17SM75_U32x4_LDSM_NENSA_14SM90_TMA_STOREES2A_NSA_17SM90_U32x4_STSM_NENSA_39AutoVectorizingCopyWithAssumedAlignmentILi128EEEEEEvvEEEEvNT_6ParamsE --------------------------
	.section	.nv.shared._ZN7cutlass13device_kernelINS_4conv6kernel13ConvUniversalINS1_16ConvProblemShapeILNS1_8OperatorE2ELi2EEENS1_10collective14CollectiveConvINS1_47MainloopSm100TmaUmmaWarpSpecializedImplicitGemmILS5_2ELi8ELi2ELi1ELi2EN4cute5tupleIJNSA_1CILi2EEENSC_ILi1EEESE_EEEEENSB_IJNSC_ILi64EEENSB_IJNSC_ILi128EEEEEENSB_IJNSC_ILi32EEEEEEEEENS_10tfloat32_tESN_NSA_8TiledMMAINSA_8MMA_AtomIJNSA_17SM100_MMA_TF32_SSISN_SN_fLi64ELi128ELNSA_4UMMA5MajorE1ELSS_1ELNSR_7ScaleInE0ELST_0EEEEEENSA_6LayoutINSB_IJSE_SE_SE_EEENSB_IJNSC_ILi0EEESY_SY_EEEEENSB_IJNSA_10UnderscoreES11_S11_EEEEENS7_6detail27Sm100ImplicitGemmTileTraitsINSA_13SM90_TMA_LOADENSA_14ComposedLayoutINSA_7SwizzleILi2ELi5ELi2EEENSA_18smem_ptr_flag_bitsILi32EEENSW_INSB_IJSK_NSC_ILi4EEEEEENSB_IJSE_SK_EEEEEEEvEENS15_INSA_30SM90_TMA_LOAD_IM2COL_MULTICASTES1G_vEEEENS_8epilogue10collective18CollectiveEpilogueINS1L_23Sm100TmaWarpSpecializedILi4ELi2ELi16ELb1ELb0EEEJSM_NSB_IJNSW_ISH_SE_EENSW_ISK_SE_EEEEESN_NSB_IJlNSB_IJSE_llEEESY_EEESN_S1U_NS1L_6fusion15FusionCallbacksIS1P_NS1V_17LinearCombinationISN_fSN_fLNS_15FloatRoundStyleE2EEESM_S1S_JEEENSA_5SM1004TMEM4LOAD26SM100_TMEM_LOAD_16dp128b8xES16_NS17_INS18_ILi3ELi4ELi3EEES1B_NSW_INSB_IJNSC_ILi8EEESK_EEENSB_IJSK_SE_EEEEEEENSA_17SM75_U32x4_LDSM_NENSA_14SM90_TMA_STOREES2A_NSA_17SM90_U32x4_STSM_NENSA_39AutoVectorizingCopyWithAssumedAlignmentILi128EEEEEEvvEEEEvNT_6ParamsE,"aw",@nobits
	.sectionflags	@""
	.align	16
	.zero		1024


//--------------------- .nv.shared.reserved.0     --------------------------
	.section	.nv.shared.reserved.0,"aw",@nobits
	.weak		__nv_reservedSMEM_offset_0_alias
	.size		__nv_reservedSMEM_offset_0_alias, 0, 64
	.other		__nv_reservedSMEM_offset_0_alias,@"STO_CUDA_RESERVED_SHARED STV_DEFAULT"
__nv_reservedSMEM_offset_0_alias:
	.zero		0
.nv.shared.reserved.0:
	.zero		64
	.weak		__nv_reservedSMEM_tcgen05_partition
	.type		__nv_reservedSMEM_tcgen05_partition,@object
	.size		__nv_reservedSMEM_tcgen05_partition,(.L_0 - __nv_reservedSMEM_tcgen05_partition)
__nv_reservedSMEM_tcgen05_partition:
	.zero		32
.L_0:


//--------------------- .nv.global                --------------------------
	.section	.nv.global,"aw",@nobits
.nv.global:
	.type		_ZN39_INTERNAL_a7422fef_4_k_cu_0cc0448a_33154cute1_E,@object
	.size		_ZN39_INTERNAL_a7422fef_4_k_cu_0cc0448a_33154cute1_E,(_ZN39_INTERNAL_a7422fef_4_k_cu_0cc0448a_33154cuda3std3__45__cpo6cbeginE - _ZN39_INTERNAL_a7422fef_4_k_cu_0cc0448a_33154cute1_E)
_ZN39_INTERNAL_a7422fef_4_k_cu_0cc0448a_33154cute1_E:
	.zero		1
	.type		_ZN39_INTERNAL_a7422fef_4_k_cu_0cc0448a_33154cuda3std3__45__cpo6cbeginE,@object
	.size		_ZN39_INTERNAL_a7422fef_4_k_cu_0cc0448a_33154cuda3std3__45__cpo6cbeginE,(_ZN39_INTERNAL_a7422fef_4_k_cu_0cc0448a_33154cuda3std3__48in_placeE - _ZN39_INTERNAL_a7422fef_4_k_cu_0cc0448a_33154cuda3std3__45__cpo6cbeginE)
_ZN39_INTERNAL_a7422fef_4_k_cu_0cc0448a_33154cuda3std3__45__cpo6cbeginE:
	.zero		1
	.type		_ZN39_INTERNAL_a7422fef_4_k_cu_0cc0448a_33154cuda3std3__48in_placeE,@object
	.size		_ZN39_INTERNAL_a7422fef_4_k_cu_0cc0448a_33154cuda3std3__48in_placeE,(_ZN39_INTERNAL_a7422fef_4_k_cu_0cc0448a_33154cuda3std6ranges3__45__cpo9iter_moveE - _ZN39_INTERNAL_a7422fef_4_k_cu_0cc0448a_33154cuda3std3__48in_placeE)
_ZN39_INTERNAL_a7422fef_4_k_cu_0cc0448a_33154cuda3std3__48in_placeE:
	.zero		1
	.type		_ZN39_INTERNAL_a7422fef_4_k_cu_0cc0448a_33154cuda3std6ranges3__45__cpo9iter_moveE,@object
	.size		_ZN39_INTERNAL_a7422fef_4_k_cu_0cc0448a_33154cuda3std6ranges3__45__cpo9iter_moveE,(_ZN39_INTERNAL_a7422fef_4_k_cu_0cc0448a_33154cuda3std3__45__cpo5beginE - _ZN39_INTERNAL_a7422fef_4_k_cu_0cc0448a_33154cuda3std6ranges3__45__cpo9iter_moveE)
_ZN39_INTERNAL_a7422fef_4_k_cu_0cc0448a_33154cuda3std6ranges3__45__cpo9iter_moveE:
	.zero		1
	.type		_ZN39_INTERNAL_a7422fef_4_k_cu_0cc0448a_33154cuda3std3__45__cpo5beginE,@object
	.size		_ZN39_INTERNAL_a7422fef_4_k_cu_0cc0448a_33154cuda3std3__45__cpo5beginE,(_ZN39_INTERNAL_a7422fef_4_k_cu_0cc0448a_33154cuda3std3__441_GLOBAL__N__a7422fef_4_k_cu_0cc0448a_33156ignoreE - _ZN39_INTERNAL_a7422fef_4_k_cu_0cc0448a_33154cuda3std3__45__cpo5beginE)
_ZN39_INTERNAL_a7422fef_4_k_cu_0cc0448a_33154cuda3std3__45__cpo5beginE:
	.zero		1
	.type		_ZN39_INTERNAL_a7422fef_4_k_cu_0cc0448a_33154cuda3std3__441_GLOBAL__N__a7422fef_4_k_cu_0cc0448a_33156ignoreE,@object
	.size		_ZN39_INTERNAL_a7422fef_4_k_cu_0cc0448a_33154cuda3std3__441_GLOBAL__N__a7422fef_4_k_cu_0cc0448a_33156ignoreE,(_ZN39_INTERNAL_a7422fef_4_k_cu_0cc0448a_33154cute7productE - _ZN39_INTERNAL_a7422fef_4_k_cu_0cc0448a_33154cuda3std3__441_GLOBAL__N__a7422fef_4_k_cu_0cc0448a_33156ignoreE)
_ZN39_INTERNAL_a7422fef_4_k_cu_0cc0448a_33154cuda3std3__441_GLOBAL__N__a7422fef_4_k_cu_0cc0448a_33156ignoreE:
	.zero		1
	.type		_ZN39_INTERNAL_a7422fef_4_k_cu_0cc0448a_33154cute7productE,@object
	.size		_ZN39_INTERNAL_a7422fef_4_k_cu_0cc0448a_33154cute7productE,(_ZN39_INTERNAL_a7422fef_4_k_cu_0cc0448a_33154cuda3std3__45__cpo3endE - _ZN39_INTERNAL_a7422fef_4_k_cu_0cc0448a_33154cute7productE)
_ZN39_INTERNAL_a7422fef_4_k_cu_0cc0448a_33154cute7productE:
	.zero		1
	.type		_ZN39_INTERNAL_a7422fef_4_k_cu_0cc0448a_33154cuda3std3__45__cpo3endE,@object
	.size		_ZN39_INTERNAL_a7422fef_4_k_cu_0cc0448a_33154cuda3std3__45__cpo3endE,(_ZN39_INTERNAL_a7422fef_4_k_cu_0cc0448a_33154cuda3std3__419piecewise_constructE - _ZN39_INTERNAL_a7422fef_4_k_cu_0cc0448a_33154cuda3std3__45__cpo3endE)
_ZN39_INTERNAL_a7422fef_4_k_cu_0cc0448a_33154cuda3std3__45__cpo3endE:
	.zero		1
	.type		_ZN39_INTERNAL_a7422fef_4_k_cu_0cc0448a_33154cuda3std3__419piecewise_constructE,@object
	.size		_ZN39_INTERNAL_a7422fef_4_k_cu_0cc0448a_33154cuda3std3__419piecewise_constructE,(_ZN39_INTERNAL_a7422fef_4_k_cu_0cc0448a_33154cuda3std3__45__cpo4cendE - _ZN39_INTERNAL_a7422fef_4_k_cu_0cc0448a_33154cuda3std3__419piecewise_constructE)
_ZN39_INTERNAL_a7422fef_4_k_cu_0cc0448a_33154cuda3std3__419piecewise_constructE:
	.zero		1
	.type		_ZN39_INTERNAL_a7422fef_4_k_cu_0cc0448a_33154cuda3std3__45__cpo4cendE,@object
	.size		_ZN39_INTERNAL_a7422fef_4_k_cu_0cc0448a_33154cuda3std3__45__cpo4cendE,(_ZN39_INTERNAL_a7422fef_4_k_cu_0cc0448a_33154cuda3std6ranges3__45__cpo4swapE - _ZN39_INTERNAL_a7422fef_4_k_cu_0cc0448a_33154cuda3std3__45__cpo4cendE)
_ZN39_INTERNAL_a7422fef_4_k_cu_0cc0448a_33154cuda3std3__45__cpo4cendE:
	.zero		1
	.type		_ZN39_INTERNAL_a7422fef_4_k_cu_0cc0448a_33154cuda3std6ranges3__45__cpo4swapE,@object
	.size		_ZN39_INTERNAL_a7422fef_4_k_cu_0cc0448a_33154cuda3std6ranges3__45__cpo4swapE,(.L_10 - _ZN39_INTERNAL_a7422fef_4_k_cu_0cc0448a_33154cuda3std6ranges3__45__cpo4swapE)
_ZN39_INTERNAL_a7422fef_4_k_cu_0cc0448a_33154cuda3std6ranges3__45__cpo4swapE:
	.zero		1
.L_10:


//--------------------- .nv.constant0._ZN7cutlass13device_kernelINS_4conv6kernel13ConvUniversalINS1_16ConvProblemShapeILNS1_8OperatorE2ELi2EEENS1_10collective14CollectiveConvINS1_47MainloopSm100TmaUmmaWarpSpecializedImplicitGemmILS5_2ELi8ELi2ELi1ELi2EN4cute5tupleIJNSA_1CILi2EEENSC_ILi1EEESE_EEEEENSB_IJNSC_ILi64EEENSB_IJNSC_ILi128EEEEEENSB_IJNSC_ILi32EEEEEEEEENS_10tfloat32_tESN_NSA_8TiledMMAINSA_8MMA_AtomIJNSA_17SM100_MMA_TF32_SSISN_SN_fLi64ELi128ELNSA_4UMMA5MajorE1ELSS_1ELNSR_7ScaleInE0ELST_0EEEEEENSA_6LayoutINSB_IJSE_SE_SE_EEENSB_IJNSC_ILi0EEESY_SY_EEEEENSB_IJNSA_10UnderscoreES11_S11_EEEEENS7_6detail27Sm100ImplicitGemmTileTraitsINSA_13SM90_TMA_LOADENSA_14ComposedLayoutINSA_7SwizzleILi2ELi5ELi2EEENSA_18smem_ptr_flag_bitsILi32EEENSW_INSB_IJSK_NSC_ILi4EEEEEENSB_IJSE_SK_EEEEEEEvEENS15_INSA_30SM90_TMA_LOAD_IM2COL_MULTICASTES1G_vEEEENS_8epilogue10collective18CollectiveEpilogueINS1L_23Sm100TmaWarpSpecializedILi4ELi2ELi16ELb1ELb0EEEJSM_NSB_IJNSW_ISH_SE_EENSW_ISK_SE_EEEEESN_NSB_IJlNSB_IJSE_llEEESY_EEESN_S1U_NS1L_6fusion15FusionCallbacksIS1P_NS1V_17LinearCombinationISN_fSN_fLNS_15FloatRoundStyleE2EEESM_S1S_JEEENSA_5SM1004TMEM4LOAD26SM100_TMEM_LOAD_16dp128b8xES16_NS17_INS18_ILi3ELi4ELi3EEES1B_NSW_INSB_IJNSC_ILi8EEESK_EEENSB_IJSK_SE_EEEEEEENSA_17SM75_U32x4_LDSM_NENSA_14SM90_TMA_STOREES2A_NSA_17SM90_U32x4_STSM_NENSA_39AutoVectorizingCopyWithAssumedAlignmentILi128EEEEEEvvEEEEvNT_6ParamsE --------------------------
	.section	.nv.constant0._ZN7cutlass13device_kernelINS_4conv6kernel13ConvUniversalINS1_16ConvProblemShapeILNS1_8OperatorE2ELi2EEENS1_10collective14CollectiveConvINS1_47MainloopSm100TmaUmmaWarpSpecializedImplicitGemmILS5_2ELi8ELi2ELi1ELi2EN4cute5tupleIJNSA_1CILi2EEENSC_ILi1EEESE_EEEEENSB_IJNSC_ILi64EEENSB_IJNSC_ILi128EEEEEENSB_IJNSC_ILi32EEEEEEEEENS_10tfloat32_tESN_NSA_8TiledMMAINSA_8MMA_AtomIJNSA_17SM100_MMA_TF32_SSISN_SN_fLi64ELi128ELNSA_4UMMA5MajorE1ELSS_1ELNSR_7ScaleInE0ELST_0EEEEEENSA_6LayoutINSB_IJSE_SE_SE_EEENSB_IJNSC_ILi0EEESY_SY_EEEEENSB_IJNSA_10UnderscoreES11_S11_EEEEENS7_6detail27Sm100ImplicitGemmTileTraitsINSA_13SM90_TMA_LOADENSA_14ComposedLayoutINSA_7SwizzleILi2ELi5ELi2EEENSA_18smem_ptr_flag_bitsILi32EEENSW_INSB_IJSK_NSC_ILi4EEEEEENSB_IJSE_SK_EEEEEEEvEENS15_INSA_30SM90_TMA_LOAD_IM2COL_MULTICASTES1G_vEEEENS_8epilogue10collective18CollectiveEpilogueINS1L_23Sm100TmaWarpSpecializedILi4ELi2ELi16ELb1ELb0EEEJSM_NSB_IJNSW_ISH_SE_EENSW_ISK_SE_EEEEESN_NSB_IJlNSB_IJSE_llEEESY_EEESN_S1U_NS1L_6fusion15FusionCallbacksIS1P_NS1V_17LinearCombinationISN_fSN_fLNS_15FloatRoundStyleE2EEESM_S1S_JEEENSA_5SM1004TMEM4LOAD26SM100_TMEM_LOAD_16dp128b8xES16_NS17_INS18_ILi3ELi4ELi3EEES1B_NSW_INSB_IJNSC_ILi8EEESK_EEENSB_IJSK_SE_EEEEEEENSA_17SM75_U32x4_LDSM_NENSA_14SM90_TMA_STOREES2A_NSA_17SM90_U32x4_STSM_NENSA_39AutoVectorizingCopyWithAssumedAlignmentILi128EEEEEEvvEEEEvNT_6ParamsE,"a",@progbits
	.sectionflags	@""
	.align	4
.nv.constant0._ZN7cutlass13device_kernelINS_4conv6kernel13ConvUniversalINS1_16ConvProblemShapeILNS1_8OperatorE2ELi2EEENS1_10collective14CollectiveConvINS1_47MainloopSm100TmaUmmaWarpSpecializedImplicitGemmILS5_2ELi8ELi2ELi1ELi2EN4cute5tupleIJNSA_1CILi2EEENSC_ILi1EEESE_EEEEENSB_IJNSC_ILi64EEENSB_IJNSC_ILi128EEEEEENSB_IJNSC_ILi32EEEEEEEEENS_10tfloat32_tESN_NSA_8TiledMMAINSA_8MMA_AtomIJNSA_17SM100_MMA_TF32_SSISN_SN_fLi64ELi128ELNSA_4UMMA5MajorE1ELSS_1ELNSR_7ScaleInE0ELST_0EEEEEENSA_6LayoutINSB_IJSE_SE_SE_EEENSB_IJNSC_ILi0EEESY_SY_EEEEENSB_IJNSA_10UnderscoreES11_S11_EEEEENS7_6detail27Sm100ImplicitGemmTileTraitsINSA_13SM90_TMA_LOADENSA_14ComposedLayoutINSA_7SwizzleILi2ELi5ELi2EEENSA_18smem_ptr_flag_bitsILi32EEENSW_INSB_IJSK_NSC_ILi4EEEEEENSB_IJSE_SK_EEEEEEEvEENS15_INSA_30SM90_TMA_LOAD_IM2COL_MULTICASTES1G_vEEEENS_8epilogue10collective18CollectiveEpilogueINS1L_23Sm100TmaWarpSpecializedILi4ELi2ELi16ELb1ELb0EEEJSM_NSB_IJNSW_ISH_SE_EENSW_ISK_SE_EEEEESN_NSB_IJlNSB_IJSE_llEEESY_EEESN_S1U_NS1L_6fusion15FusionCallbacksIS1P_NS1V_17LinearCombinationISN_fSN_fLNS_15FloatRoundStyleE2EEESM_S1S_JEEENSA_5SM1004TMEM4LOAD26SM100_TMEM_LOAD_16dp128b8xES16_NS17_INS18_ILi3ELi4ELi3EEES1B_NSW_INSB_IJNSC_ILi8EEESK_EEENSB_IJSK_SE_EEEEEEENSA_17SM75_U32x4_LDSM_NENSA_14SM90_TMA_STOREES2A_NSA_17SM90_U32x4_STSM_NENSA_39AutoVectorizingCopyWithAssumedAlignmentILi128EEEEEEvvEEEEvNT_6ParamsE:
	.zero		2944


//--------------------- SYMBOLS --------------------------

	.type		.nv.reservedSmem.offset0,@object
	.size		.nv.reservedSmem.offset0,0x4
	.type		.nv.reservedSmem.cap,@object
	.size		.nv.reservedSmem.cap,0x4
	.type		__assertfail,@function
